//
// Generated by NVIDIA NVVM Compiler
//
// Compiler Build ID: CL-36424714
// Cuda compilation tools, release 13.0, V13.0.88
// Based on NVVM 20.0.0
//

.version 9.0
.target sm_100
.address_size 64

	// .globl	_Z12BicubicScalePiS_iiff

.visible .entry _Z12BicubicScalePiS_iiff(
	.param .u64 .ptr .align 1 _Z12BicubicScalePiS_iiff_param_0,
	.param .u64 .ptr .align 1 _Z12BicubicScalePiS_iiff_param_1,
	.param .u32 _Z12BicubicScalePiS_iiff_param_2,
	.param .u32 _Z12BicubicScalePiS_iiff_param_3,
	.param .f32 _Z12BicubicScalePiS_iiff_param_4,
	.param .f32 _Z12BicubicScalePiS_iiff_param_5
)
{
	.reg .pred 	%p<25>;
	.reg .b32 	%r<46>;
	.reg .b32 	%f<31>;
	.reg .b64 	%rd<21>;
	.reg .b64 	%fd<167>;

	ld.param.u64 	%rd3, [_Z12BicubicScalePiS_iiff_param_0];
	ld.param.u64 	%rd4, [_Z12BicubicScalePiS_iiff_param_1];
	ld.param.u32 	%r12, [_Z12BicubicScalePiS_iiff_param_2];
	ld.param.u32 	%r11, [_Z12BicubicScalePiS_iiff_param_3];
	ld.param.f32 	%f11, [_Z12BicubicScalePiS_iiff_param_4];
	ld.param.f32 	%f12, [_Z12BicubicScalePiS_iiff_param_5];
	cvta.to.global.u64 	%rd1, %rd4;
	cvta.to.global.u64 	%rd2, %rd3;
	mov.u32 	%r13, %ntid.x;
	mov.u32 	%r14, %ctaid.x;
	mov.u32 	%r15, %tid.x;
	mad.lo.s32 	%r1, %r13, %r14, %r15;
	mov.u32 	%r16, %ntid.y;
	mov.u32 	%r17, %ctaid.y;
	mov.u32 	%r18, %tid.y;
	mad.lo.s32 	%r2, %r16, %r17, %r18;
	cvt.rn.f32.s32 	%f13, %r1;
	div.rn.f32 	%f1, %f13, %f11;
	cvt.rn.f32.u32 	%f14, %r2;
	div.rn.f32 	%f2, %f14, %f12;
	cvt.rzi.s32.f32 	%r19, %f1;
	cvt.rzi.s32.f32 	%r20, %f2;
	add.s32 	%r5, %r19, 2;
	add.s32 	%r6, %r12, -1;
	setp.ge.s32 	%p1, %r5, %r6;
	min.s32 	%r21, %r19, %r20;
	setp.lt.s32 	%p2, %r21, 2;
	or.pred  	%p3, %p2, %p1;
	@%p3 bra 	$L__BB0_2;
	add.s32 	%r7, %r20, 2;
	add.s32 	%r22, %r11, -1;
	setp.lt.s32 	%p4, %r7, %r22;
	@%p4 bra 	$L__BB0_3;
$L__BB0_2:
	max.s32 	%r38, %r19, 0;
	setp.lt.s32 	%p23, %r38, %r12;
	selp.b32 	%r39, %r38, %r6, %p23;
	max.s32 	%r40, %r20, 0;
	setp.lt.s32 	%p24, %r40, %r11;
	add.s32 	%r41, %r11, -1;
	selp.b32 	%r42, %r40, %r41, %p24;
	mad.lo.s32 	%r43, %r42, %r12, %r39;
	mul.wide.s32 	%rd16, %r43, 4;
	add.s64 	%rd17, %rd2, %rd16;
	ld.global.u32 	%r44, [%rd17];
	mad.lo.s32 	%r45, %r12, %r2, %r1;
	mul.wide.s32 	%rd18, %r45, 4;
	add.s64 	%rd19, %rd1, %rd18;
	st.global.u32 	[%rd19], %r44;
	bra.uni 	$L__BB0_36;
$L__BB0_3:
	add.s32 	%r8, %r19, -1;
	cvt.rn.f32.u32 	%f15, %r8;
	sub.f32 	%f16, %f15, %f1;
	abs.f32 	%f3, %f16;
	cvt.f64.f32 	%fd1, %f3;
	setp.geu.f32 	%p5, %f3, 0f3F800000;
	@%p5 bra 	$L__BB0_5;
	mul.f64 	%fd38, %fd1, 0d3FF8000000000000;
	mul.f64 	%fd39, %fd38, %fd1;
	mul.f64 	%fd40, %fd1, 0dC004000000000000;
	mul.f64 	%fd41, %fd40, %fd1;
	fma.rn.f64 	%fd42, %fd39, %fd1, %fd41;
	add.f64 	%fd159, %fd42, 0d3FF0000000000000;
	bra.uni 	$L__BB0_7;
$L__BB0_5:
	setp.geu.f32 	%p6, %f3, 0f40000000;
	mov.f64 	%fd159, 0d0000000000000000;
	@%p6 bra 	$L__BB0_7;
	mul.f64 	%fd32, %fd1, 0dBFE0000000000000;
	mul.f64 	%fd33, %fd32, %fd1;
	mul.f64 	%fd34, %fd1, 0d4004000000000000;
	mul.f64 	%fd35, %fd34, %fd1;
	fma.rn.f64 	%fd36, %fd33, %fd1, %fd35;
	fma.rn.f64 	%fd37, %fd1, 0dC010000000000000, %fd36;
	add.f64 	%fd159, %fd37, 0d4000000000000000;
$L__BB0_7:
	cvt.rn.f32.u32 	%f17, %r19;
	sub.f32 	%f18, %f17, %f1;
	abs.f32 	%f4, %f18;
	cvt.f64.f32 	%fd5, %f4;
	setp.geu.f32 	%p7, %f4, 0f3F800000;
	@%p7 bra 	$L__BB0_9;
	mul.f64 	%fd50, %fd5, 0d3FF8000000000000;
	mul.f64 	%fd51, %fd50, %fd5;
	mul.f64 	%fd52, %fd5, 0dC004000000000000;
	mul.f64 	%fd53, %fd52, %fd5;
	fma.rn.f64 	%fd54, %fd51, %fd5, %fd53;
	add.f64 	%fd160, %fd54, 0d3FF0000000000000;
	bra.uni 	$L__BB0_11;
$L__BB0_9:
	setp.geu.f32 	%p8, %f4, 0f40000000;
	mov.f64 	%fd160, 0d0000000000000000;
	@%p8 bra 	$L__BB0_11;
	mul.f64 	%fd44, %fd5, 0dBFE0000000000000;
	mul.f64 	%fd45, %fd44, %fd5;
	mul.f64 	%fd46, %fd5, 0d4004000000000000;
	mul.f64 	%fd47, %fd46, %fd5;
	fma.rn.f64 	%fd48, %fd45, %fd5, %fd47;
	fma.rn.f64 	%fd49, %fd5, 0dC010000000000000, %fd48;
	add.f64 	%fd160, %fd49, 0d4000000000000000;
$L__BB0_11:
	add.s32 	%r23, %r19, 1;
	cvt.rn.f32.u32 	%f19, %r23;
	sub.f32 	%f20, %f19, %f1;
	abs.f32 	%f5, %f20;
	cvt.f64.f32 	%fd9, %f5;
	setp.geu.f32 	%p9, %f5, 0f3F800000;
	@%p9 bra 	$L__BB0_13;
	mul.f64 	%fd62, %fd9, 0d3FF8000000000000;
	mul.f64 	%fd63, %fd62, %fd9;
	mul.f64 	%fd64, %fd9, 0dC004000000000000;
	mul.f64 	%fd65, %fd64, %fd9;
	fma.rn.f64 	%fd66, %fd63, %fd9, %fd65;
	add.f64 	%fd161, %fd66, 0d3FF0000000000000;
	bra.uni 	$L__BB0_15;
$L__BB0_13:
	setp.geu.f32 	%p10, %f5, 0f40000000;
	mov.f64 	%fd161, 0d0000000000000000;
	@%p10 bra 	$L__BB0_15;
	mul.f64 	%fd56, %fd9, 0dBFE0000000000000;
	mul.f64 	%fd57, %fd56, %fd9;
	mul.f64 	%fd58, %fd9, 0d4004000000000000;
	mul.f64 	%fd59, %fd58, %fd9;
	fma.rn.f64 	%fd60, %fd57, %fd9, %fd59;
	fma.rn.f64 	%fd61, %fd9, 0dC010000000000000, %fd60;
	add.f64 	%fd161, %fd61, 0d4000000000000000;
$L__BB0_15:
	cvt.rn.f32.u32 	%f21, %r5;
	sub.f32 	%f22, %f21, %f1;
	abs.f32 	%f6, %f22;
	cvt.f64.f32 	%fd13, %f6;
	setp.geu.f32 	%p11, %f6, 0f3F800000;
	@%p11 bra 	$L__BB0_17;
	mul.f64 	%fd74, %fd13, 0d3FF8000000000000;
	mul.f64 	%fd75, %fd74, %fd13;
	mul.f64 	%fd76, %fd13, 0dC004000000000000;
	mul.f64 	%fd77, %fd76, %fd13;
	fma.rn.f64 	%fd78, %fd75, %fd13, %fd77;
	add.f64 	%fd162, %fd78, 0d3FF0000000000000;
	bra.uni 	$L__BB0_19;
$L__BB0_17:
	setp.geu.f32 	%p12, %f6, 0f40000000;
	mov.f64 	%fd162, 0d0000000000000000;
	@%p12 bra 	$L__BB0_19;
	mul.f64 	%fd68, %fd13, 0dBFE0000000000000;
	mul.f64 	%fd69, %fd68, %fd13;
	mul.f64 	%fd70, %fd13, 0d4004000000000000;
	mul.f64 	%fd71, %fd70, %fd13;
	fma.rn.f64 	%fd72, %fd69, %fd13, %fd71;
	fma.rn.f64 	%fd73, %fd13, 0dC010000000000000, %fd72;
	add.f64 	%fd162, %fd73, 0d4000000000000000;
$L__BB0_19:
	add.s32 	%r9, %r20, -1;
	cvt.rn.f32.u32 	%f23, %r9;
	sub.f32 	%f24, %f23, %f2;
	abs.f32 	%f7, %f24;
	cvt.f64.f32 	%fd17, %f7;
	setp.geu.f32 	%p13, %f7, 0f3F800000;
	@%p13 bra 	$L__BB0_21;
	mul.f64 	%fd86, %fd17, 0d3FF8000000000000;
	mul.f64 	%fd87, %fd86, %fd17;
	mul.f64 	%fd88, %fd17, 0dC004000000000000;
	mul.f64 	%fd89, %fd88, %fd17;
	fma.rn.f64 	%fd90, %fd87, %fd17, %fd89;
	add.f64 	%fd163, %fd90, 0d3FF0000000000000;
	bra.uni 	$L__BB0_23;
$L__BB0_21:
	setp.geu.f32 	%p14, %f7, 0f40000000;
	mov.f64 	%fd163, 0d0000000000000000;
	@%p14 bra 	$L__BB0_23;
	mul.f64 	%fd80, %fd17, 0dBFE0000000000000;
	mul.f64 	%fd81, %fd80, %fd17;
	mul.f64 	%fd82, %fd17, 0d4004000000000000;
	mul.f64 	%fd83, %fd82, %fd17;
	fma.rn.f64 	%fd84, %fd81, %fd17, %fd83;
	fma.rn.f64 	%fd85, %fd17, 0dC010000000000000, %fd84;
	add.f64 	%fd163, %fd85, 0d4000000000000000;
$L__BB0_23:
	cvt.rn.f32.u32 	%f25, %r20;
	sub.f32 	%f26, %f25, %f2;
	abs.f32 	%f8, %f26;
	cvt.f64.f32 	%fd21, %f8;
	setp.geu.f32 	%p15, %f8, 0f3F800000;
	@%p15 bra 	$L__BB0_25;
	mul.f64 	%fd98, %fd21, 0d3FF8000000000000;
	mul.f64 	%fd99, %fd98, %fd21;
	mul.f64 	%fd100, %fd21, 0dC004000000000000;
	mul.f64 	%fd101, %fd100, %fd21;
	fma.rn.f64 	%fd102, %fd99, %fd21, %fd101;
	add.f64 	%fd164, %fd102, 0d3FF0000000000000;
	bra.uni 	$L__BB0_27;
$L__BB0_25:
	setp.geu.f32 	%p16, %f8, 0f40000000;
	mov.f64 	%fd164, 0d0000000000000000;
	@%p16 bra 	$L__BB0_27;
	mul.f64 	%fd92, %fd21, 0dBFE0000000000000;
	mul.f64 	%fd93, %fd92, %fd21;
	mul.f64 	%fd94, %fd21, 0d4004000000000000;
	mul.f64 	%fd95, %fd94, %fd21;
	fma.rn.f64 	%fd96, %fd93, %fd21, %fd95;
	fma.rn.f64 	%fd97, %fd21, 0dC010000000000000, %fd96;
	add.f64 	%fd164, %fd97, 0d4000000000000000;
$L__BB0_27:
	add.s32 	%r24, %r20, 1;
	cvt.rn.f32.u32 	%f27, %r24;
	sub.f32 	%f28, %f27, %f2;
	abs.f32 	%f9, %f28;
	setp.geu.f32 	%p17, %f9, 0f3F800000;
	@%p17 bra 	$L__BB0_29;
	cvt.f64.f32 	%fd111, %f9;
	mul.f64 	%fd112, %fd111, 0d3FF8000000000000;
	mul.f64 	%fd113, %fd112, %fd111;
	mul.f64 	%fd114, %fd111, 0dC004000000000000;
	mul.f64 	%fd115, %fd114, %fd111;
	fma.rn.f64 	%fd116, %fd113, %fd111, %fd115;
	add.f64 	%fd165, %fd116, 0d3FF0000000000000;
	bra.uni 	$L__BB0_31;
$L__BB0_29:
	setp.geu.f32 	%p18, %f9, 0f40000000;
	mov.f64 	%fd165, 0d0000000000000000;
	@%p18 bra 	$L__BB0_31;
	cvt.f64.f32 	%fd104, %f9;
	mul.f64 	%fd105, %fd104, 0dBFE0000000000000;
	mul.f64 	%fd106, %fd105, %fd104;
	mul.f64 	%fd107, %fd104, 0d4004000000000000;
	mul.f64 	%fd108, %fd107, %fd104;
	fma.rn.f64 	%fd109, %fd106, %fd104, %fd108;
	fma.rn.f64 	%fd110, %fd104, 0dC010000000000000, %fd109;
	add.f64 	%fd165, %fd110, 0d4000000000000000;
$L__BB0_31:
	cvt.rn.f32.u32 	%f29, %r7;
	sub.f32 	%f30, %f29, %f2;
	abs.f32 	%f10, %f30;
	setp.geu.f32 	%p19, %f10, 0f3F800000;
	@%p19 bra 	$L__BB0_33;
	cvt.f64.f32 	%fd125, %f10;
	mul.f64 	%fd126, %fd125, 0d3FF8000000000000;
	mul.f64 	%fd127, %fd126, %fd125;
	mul.f64 	%fd128, %fd125, 0dC004000000000000;
	mul.f64 	%fd129, %fd128, %fd125;
	fma.rn.f64 	%fd130, %fd127, %fd125, %fd129;
	add.f64 	%fd166, %fd130, 0d3FF0000000000000;
	bra.uni 	$L__BB0_35;
$L__BB0_33:
	setp.geu.f32 	%p20, %f10, 0f40000000;
	mov.f64 	%fd166, 0d0000000000000000;
	@%p20 bra 	$L__BB0_35;
	cvt.f64.f32 	%fd118, %f10;
	mul.f64 	%fd119, %fd118, 0dBFE0000000000000;
	mul.f64 	%fd120, %fd119, %fd118;
	mul.f64 	%fd121, %fd118, 0d4004000000000000;
	mul.f64 	%fd122, %fd121, %fd118;
	fma.rn.f64 	%fd123, %fd120, %fd118, %fd122;
	fma.rn.f64 	%fd124, %fd118, 0dC010000000000000, %fd123;
	add.f64 	%fd166, %fd124, 0d4000000000000000;
$L__BB0_35:
	ld.param.u64 	%rd20, [_Z12BicubicScalePiS_iiff_param_0];
	mad.lo.s32 	%r25, %r9, %r12, %r8;
	cvta.to.global.u64 	%rd5, %rd20;
	mul.wide.s32 	%rd6, %r25, 4;
	add.s64 	%rd7, %rd5, %rd6;
	ld.global.u32 	%r26, [%rd7];
	mul.lo.s32 	%r27, %r20, %r12;
	add.s32 	%r28, %r27, %r19;
	mul.wide.s32 	%rd8, %r28, 4;
	add.s64 	%rd9, %rd5, %rd8;
	ld.global.u32 	%r29, [%rd9];
	mul.wide.s32 	%rd10, %r12, 4;
	add.s64 	%rd11, %rd9, %rd10;
	ld.global.u32 	%r30, [%rd11+4];
	ld.global.u32 	%r31, [%rd11+8];
	shl.b32 	%r32, %r12, 1;
	add.s32 	%r33, %r27, %r32;
	add.s32 	%r34, %r5, %r33;
	mul.wide.s32 	%rd12, %r34, 4;
	add.s64 	%rd13, %rd5, %rd12;
	ld.global.u32 	%r35, [%rd13];
	cvt.rn.f64.s32 	%fd131, %r26;
	mul.f64 	%fd132, %fd159, %fd131;
	fma.rn.f64 	%fd133, %fd132, %fd163, 0d0000000000000000;
	fma.rn.f64 	%fd134, %fd132, %fd164, %fd133;
	fma.rn.f64 	%fd135, %fd132, %fd165, %fd134;
	fma.rn.f64 	%fd136, %fd132, %fd166, %fd135;
	cvt.rn.f64.s32 	%fd137, %r29;
	mul.f64 	%fd138, %fd160, %fd137;
	fma.rn.f64 	%fd139, %fd138, %fd163, %fd136;
	fma.rn.f64 	%fd140, %fd138, %fd164, %fd139;
	fma.rn.f64 	%fd141, %fd138, %fd165, %fd140;
	fma.rn.f64 	%fd142, %fd138, %fd166, %fd141;
	cvt.rn.f64.s32 	%fd143, %r30;
	mul.f64 	%fd144, %fd161, %fd143;
	fma.rn.f64 	%fd145, %fd144, %fd163, %fd142;
	fma.rn.f64 	%fd146, %fd144, %fd164, %fd145;
	fma.rn.f64 	%fd147, %fd144, %fd165, %fd146;
	fma.rn.f64 	%fd148, %fd144, %fd166, %fd147;
	cvt.rn.f64.s32 	%fd149, %r31;
	mul.f64 	%fd150, %fd162, %fd149;
	fma.rn.f64 	%fd151, %fd150, %fd163, %fd148;
	cvt.rn.f64.s32 	%fd152, %r35;
	mul.f64 	%fd153, %fd162, %fd152;
	fma.rn.f64 	%fd154, %fd153, %fd164, %fd151;
	fma.rn.f64 	%fd155, %fd153, %fd165, %fd154;
	fma.rn.f64 	%fd156, %fd153, %fd166, %fd155;
	setp.lt.f64 	%p21, %fd156, 0d0000000000000000;
	setp.gt.f64 	%p22, %fd156, 0d406FE00000000000;
	selp.f64 	%fd157, 0d406FE00000000000, %fd156, %p22;
	selp.f64 	%fd158, 0d0000000000000000, %fd157, %p21;
	cvt.rzi.s32.f64 	%r36, %fd158;
	mad.lo.s32 	%r37, %r12, %r2, %r1;
	mul.wide.s32 	%rd14, %r37, 4;
	add.s64 	%rd15, %rd1, %rd14;
	st.global.u32 	[%rd15], %r36;
$L__BB0_36:
	ret;

}


// ===== COMPILED SASS (sm_100) =====

	.target	sm_100

	.elftype	@"ET_EXEC"


//--------------------- .note.nv.tkinfo           --------------------------
	.section	.note.nv.tkinfo,"",@"SHT_NOTE"
	.sectionflags	@"SHF_NOTE_NV_TKINFO"
	.tkinfo
        /*0018*/ 	.word	0x00000002
        /*0030*/ 	.string	""
        /*0030*/ 	.string	"ptxas"
        /*0030*/ 	.string	"Cuda compilation tools, release 13.0, V13.0.88"
        /*0030*/ 	.string	"Build cuda_13.0.r13.0/compiler.36424714_0"
        /*0030*/ 	.string	"-arch sm_100 -m 64 "



//--------------------- .note.nv.cuinfo           --------------------------
	.section	.note.nv.cuinfo,"",@"SHT_NOTE"
	.sectionflags	@"SHF_NOTE_NV_CUINFO"
        /*0018*/ 	.short	0x0002
        /*001a*/ 	.short	0x0064
        /*001c*/ 	.short	0x0082
	.zero		2


//--------------------- .nv.info                  --------------------------
	.section	.nv.info,"",@"SHT_CUDA_INFO"
	.align	4


	//----- nvinfo : EIATTR_REGCOUNT
	.align		4
        /*0000*/ 	.byte	0x04, 0x2f
        /*0002*/ 	.short	(.L_1 - .L_0)
	.align		4
.L_0:
        /*0004*/ 	.word	index@(_Z12BicubicScalePiS_iiff)
        /*0008*/ 	.word	0x00000026


	//----- nvinfo : EIATTR_FRAME_SIZE
	.align		4
.L_1:
        /*000c*/ 	.byte	0x04, 0x11
        /*000e*/ 	.short	(.L_3 - .L_2)
	.align		4
.L_2:
        /*0010*/ 	.word	index@($__internal_0_$__cuda_sm3x_div_rn_noftz_f32_slowpath)
        /*0014*/ 	.word	0x00000000


	//----- nvinfo : EIATTR_FRAME_SIZE
	.align		4
.L_3:
        /*0018*/ 	.byte	0x04, 0x11
        /*001a*/ 	.short	(.L_5 - .L_4)
	.align		4
.L_4:
        /*001c*/ 	.word	index@(_Z12BicubicScalePiS_iiff)
        /*0020*/ 	.word	0x00000000


	//----- nvinfo : EIATTR_MIN_STACK_SIZE
	.align		4
.L_5:
        /*0024*/ 	.byte	0x04, 0x12
        /*0026*/ 	.short	(.L_7 - .L_6)
	.align		4
.L_6:
        /*0028*/ 	.word	index@(_Z12BicubicScalePiS_iiff)
        /*002c*/ 	.word	0x00000000
.L_7:


//--------------------- .nv.compat                --------------------------
	.section	.nv.compat,"",@"SHT_CUDA_COMPAT_INFO"
	.align	4
        /*0000*/ 	.byte	0x02, 0x09, 0x00, 0x00, 0x02, 0x02, 0x01, 0x00, 0x02, 0x05, 0x05, 0x00, 0x03, 0x07, 0x01, 0x01
        /*0010*/ 	.byte	0x02, 0x03, 0x00, 0x00, 0x02, 0x06, 0x01, 0x00, 0x04, 0x0b, 0x08, 0x00, 0x01, 0x00, 0x00, 0x00
        /*0020*/ 	.byte	0x00, 0x00, 0x00, 0x00


//--------------------- .nv.info._Z12BicubicScalePiS_iiff --------------------------
	.section	.nv.info._Z12BicubicScalePiS_iiff,"",@"SHT_CUDA_INFO"
	.sectionflags	@""
	.align	4


	//----- nvinfo : EIATTR_CUDA_API_VERSION
	.align		4
        /*0000*/ 	.byte	0x04, 0x37
        /*0002*/ 	.short	(.L_9 - .L_8)
.L_8:
        /*0004*/ 	.word	0x00000082


	//----- nvinfo : EIATTR_KPARAM_INFO
	.align		4
.L_9:
        /*0008*/ 	.byte	0x04, 0x17
        /*000a*/ 	.short	(.L_11 - .L_10)
.L_10:
        /*000c*/ 	.word	0x00000000
        /*0010*/ 	.short	0x0005
        /*0012*/ 	.short	0x001c
        /*0014*/ 	.byte	0x00, 0xf0, 0x11, 0x00


	//----- nvinfo : EIATTR_KPARAM_INFO
	.align		4
.L_11:
        /*0018*/ 	.byte	0x04, 0x17
        /*001a*/ 	.short	(.L_13 - .L_12)
.L_12:
        /*001c*/ 	.word	0x00000000
        /*0020*/ 	.short	0x0004
        /*0022*/ 	.short	0x0018
        /*0024*/ 	.byte	0x00, 0xf0, 0x11, 0x00


	//----- nvinfo : EIATTR_KPARAM_INFO
	.align		4
.L_13:
        /*0028*/ 	.byte	0x04, 0x17
        /*002a*/ 	.short	(.L_15 - .L_14)
.L_14:
        /*002c*/ 	.word	0x00000000
        /*0030*/ 	.short	0x0003
        /*0032*/ 	.short	0x0014
        /*0034*/ 	.byte	0x00, 0xf0, 0x11, 0x00


	//----- nvinfo : EIATTR_KPARAM_INFO
	.align		4
.L_15:
        /*0038*/ 	.byte	0x04, 0x17
        /*003a*/ 	.short	(.L_17 - .L_16)
.L_16:
        /*003c*/ 	.word	0x00000000
        /*0040*/ 	.short	0x0002
        /*0042*/ 	.short	0x0010
        /*0044*/ 	.byte	0x00, 0xf0, 0x11, 0x00


	//----- nvinfo : EIATTR_KPARAM_INFO
	.align		4
.L_17:
        /*0048*/ 	.byte	0x04, 0x17
        /*004a*/ 	.short	(.L_19 - .L_18)
.L_18:
        /*004c*/ 	.word	0x00000000
        /*0050*/ 	.short	0x0001
        /*0052*/ 	.short	0x0008
        /*0054*/ 	.byte	0x00, 0xf5, 0x21, 0x00


	//----- nvinfo : EIATTR_KPARAM_INFO
	.align		4
.L_19:
        /*0058*/ 	.byte	0x04, 0x17
        /*005a*/ 	.short	(.L_21 - .L_20)
.L_20:
        /*005c*/ 	.word	0x00000000
        /*0060*/ 	.short	0x0000
        /*0062*/ 	.short	0x0000
        /*0064*/ 	.byte	0x00, 0xf5, 0x21, 0x00


	//----- nvinfo : EIATTR_SPARSE_MMA_MASK
	.align		4
.L_21:
        /*0068*/ 	.byte	0x03, 0x50
        /*006a*/ 	.short	0x0000


	//----- nvinfo : EIATTR_MAXREG_COUNT
	.align		4
        /*006c*/ 	.byte	0x03, 0x1b
        /*006e*/ 	.short	0x00ff


	//----- nvinfo : EIATTR_MERCURY_ISA_VERSION
	.align		4
        /*0070*/ 	.byte	0x03, 0x5f
        /*0072*/ 	.short	0x0101


	//----- nvinfo : EIATTR_VRC_CTA_INIT_COUNT
	.align		4
        /*0074*/ 	.byte	0x02, 0x4a
	.zero		1
	.zero		1


	//----- nvinfo : EIATTR_EXIT_INSTR_OFFSETS
	.align		4
        /*0078*/ 	.byte	0x04, 0x1c
        /*007a*/ 	.short	(.L_23 - .L_22)


	//   ....[0]....
.L_22:
        /*007c*/ 	.word	0x00000490


	//   ....[1]....
        /*0080*/ 	.word	0x00001340


	//----- nvinfo : EIATTR_CRS_STACK_SIZE
	.align		4
.L_23:
        /*0084*/ 	.byte	0x04, 0x1e
        /*0086*/ 	.short	(.L_25 - .L_24)
.L_24:
        /*0088*/ 	.word	0x00000000


	//----- nvinfo : EIATTR_CBANK_PARAM_SIZE
	.align		4
.L_25:
        /*008c*/ 	.byte	0x03, 0x19
        /*008e*/ 	.short	0x0020


	//----- nvinfo : EIATTR_PARAM_CBANK
	.align		4
        /*0090*/ 	.byte	0x04, 0x0a
        /*0092*/ 	.short	(.L_27 - .L_26)
	.align		4
.L_26:
        /*0094*/ 	.word	index@(.nv.constant0._Z12BicubicScalePiS_iiff)
        /*0098*/ 	.short	0x0380
        /*009a*/ 	.short	0x0020


	//----- nvinfo : EIATTR_SW_WAR
	.align		4
.L_27:
        /*009c*/ 	.byte	0x04, 0x36
        /*009e*/ 	.short	(.L_29 - .L_28)
.L_28:
        /*00a0*/ 	.word	0x00000008
.L_29:


//--------------------- .nv.callgraph             --------------------------
	.section	.nv.callgraph,"",@"SHT_CUDA_CALLGRAPH"
	.align	4
	.sectionentsize	8
	.align		4
        /*0000*/ 	.word	0x00000000
	.align		4
        /*0004*/ 	.word	0xffffffff
	.align		4
        /*0008*/ 	.word	0x00000000
	.align		4
        /*000c*/ 	.word	0xfffffffe
	.align		4
        /*0010*/ 	.word	0x00000000
	.align		4
        /*0014*/ 	.word	0xfffffffd
	.align		4
        /*0018*/ 	.word	0x00000000
	.align		4
        /*001c*/ 	.word	0xfffffffc


//--------------------- .text._Z12BicubicScalePiS_iiff --------------------------
	.section	.text._Z12BicubicScalePiS_iiff,"ax",@progbits
	.align	128
        .global         _Z12BicubicScalePiS_iiff
        .type           _Z12BicubicScalePiS_iiff,@function
        .size           _Z12BicubicScalePiS_iiff,(.L_x_35 - _Z12BicubicScalePiS_iiff)
        .other          _Z12BicubicScalePiS_iiff,@"STO_CUDA_ENTRY STV_DEFAULT"
_Z12BicubicScalePiS_iiff:
.text._Z12BicubicScalePiS_iiff:
[----:B------:R-:W-:Y:S01]  /*0000*/  LDC R1, c[0x0][0x37c] ;  /* 0x0000df00ff017b82 */ /* 0x000fe20000000800 */
[----:B------:R-:W0:Y:S07]  /*0010*/  S2R R26, SR_CTAID.X ;  /* 0x00000000001a7919 */ /* 0x000e2e0000002500 */
[----:B------:R-:W1:Y:S01]  /*0020*/  LDC R5, c[0x0][0x398] ;  /* 0x0000e600ff057b82 */ /* 0x000e620000000800 */
[----:B------:R-:W0:Y:S01]  /*0030*/  LDCU UR4, c[0x0][0x360] ;  /* 0x00006c00ff0477ac */ /* 0x000e220008000800 */
[----:B------:R-:W-:Y:S01]  /*0040*/  BSSY.RECONVERGENT B0, `(.L_x_0) ;  /* 0x0000015000007945 */ /* 0x000fe20003800200 */
[----:B------:R-:W0:Y:S01]  /*0050*/  S2R R3, SR_TID.X ;  /* 0x0000000000037919 */ /* 0x000e220000002100 */
[----:B------:R-:W2:Y:S01]  /*0060*/  LDCU UR5, c[0x0][0x364] ;  /* 0x00006c80ff0577ac */ /* 0x000ea20008000800 */
[----:B------:R-:W2:Y:S01]  /*0070*/  S2R R27, SR_CTAID.Y ;  /* 0x00000000001b7919 */ /* 0x000ea20000002600 */
[----:B------:R-:W2:Y:S01]  /*0080*/  S2R R4, SR_TID.Y ;  /* 0x0000000000047919 */ /* 0x000ea20000002200 */
[----:B-1----:R-:W1:Y:S01]  /*0090*/  MUFU.RCP R2, R5 ;  /* 0x0000000500027308 */ /* 0x002e620000001000 */
[----:B0-----:R-:W-:-:S05]  /*00a0*/  IMAD R26, R26, UR4, R3 ;  /* 0x000000041a1a7c24 */ /* 0x001fca000f8e0203 */
[----:B------:R-:W-:Y:S01]  /*00b0*/  I2FP.F32.S32 R0, R26 ;  /* 0x0000001a00007245 */ /* 0x000fe20000201400 */
[C---:B-1----:R-:W-:Y:S01]  /*00c0*/  FFMA R3, R2.reuse, -R5, 1 ;  /* 0x3f80000002037423 */ /* 0x042fe20000000805 */
[----:B--2---:R-:W-:Y:S02]  /*00d0*/  IMAD R27, R27, UR5, R4 ;  /* 0x000000051b1b7c24 */ /* 0x004fe4000f8e0204 */
[----:B------:R-:W0:Y:S01]  /*00e0*/  FCHK P0, R0, R5 ;  /* 0x0000000500007302 */ /* 0x000e220000000000 */
[----:B------:R-:W-:-:S04]  /*00f0*/  FFMA R3, R2, R3, R2 ;  /* 0x0000000302037223 */ /* 0x000fc80000000002 */
[----:B------:R-:W-:-:S04]  /*0100*/  FFMA R22, R0, R3, RZ ;  /* 0x0000000300167223 */ /* 0x000fc800000000ff */
[----:B------:R-:W-:-:S04]  /*0110*/  FFMA R2, R22, -R5, R0 ;  /* 0x8000000516027223 */ /* 0x000fc80000000000 */
[----:B------:R-:W-:Y:S01]  /*0120*/  FFMA R22, R3, R2, R22 ;  /* 0x0000000203167223 */ /* 0x000fe20000000016 */
[----:B0-----:R-:W-:Y:S06]  /*0130*/  @!P0 BRA `(.L_x_1) ;  /* 0x0000000000148947 */ /* 0x001fec0003800000 */
[----:B------:R-:W0:Y:S01]  /*0140*/  LDCU UR4, c[0x0][0x398] ;  /* 0x00007300ff0477ac */ /* 0x000e220008000800 */
[----:B------:R-:W-:Y:S01]  /*0150*/  MOV R2, 0x180 ;  /* 0x0000018000027802 */ /* 0x000fe20000000f00 */
[----:B0-----:R-:W-:-:S07]  /*0160*/  IMAD.U32 R3, RZ, RZ, UR4 ;  /* 0x00000004ff037e24 */ /* 0x001fce000f8e00ff */
[----:B------:R-:W-:Y:S05]  /*0170*/  CALL.REL.NOINC `($__internal_0_$__cuda_sm3x_div_rn_noftz_f32_slowpath) ;  /* 0x0000001000747944 */ /* 0x000fea0003c00000 */
[----:B------:R-:W-:-:S07]  /*0180*/  IMAD.MOV.U32 R22, RZ, RZ, R0 ;  /* 0x000000ffff167224 */ /* 0x000fce00078e0000 */
.L_x_1:
[----:B------:R-:W-:Y:S05]  /*0190*/  BSYNC.RECONVERGENT B0 ;  /* 0x0000000000007941 */ /* 0x000fea0003800200 */
.L_x_0:
[----:B------:R-:W0:Y:S01]  /*01a0*/  LDC R7, c[0x0][0x39c] ;  /* 0x0000e700ff077b82 */ /* 0x000e220000000800 */
[----:B------:R-:W-:Y:S01]  /*01b0*/  I2FP.F32.U32 R0, R27 ;  /* 0x0000001b00007245 */ /* 0x000fe20000201000 */
[----:B------:R-:W-:Y:S01]  /*01c0*/  BSSY.RECONVERGENT B0, `(.L_x_2) ;  /* 0x000000e000007945 */ /* 0x000fe20003800200 */
[----:B0-----:R-:W0:Y:S08]  /*01d0*/  MUFU.RCP R2, R7 ;  /* 0x0000000700027308 */ /* 0x001e300000001000 */
[----:B------:R-:W1:Y:S01]  /*01e0*/  FCHK P0, R0, R7 ;  /* 0x0000000700007302 */ /* 0x000e620000000000 */
[----:B0-----:R-:W-:-:S04]  /*01f0*/  FFMA R3, R2, -R7, 1 ;  /* 0x3f80000002037423 */ /* 0x001fc80000000807 */
[----:B------:R-:W-:-:S04]  /*0200*/  FFMA R3, R2, R3, R2 ;  /* 0x0000000302037223 */ /* 0x000fc80000000002 */
[----:B------:R-:W-:-:S04]  /*0210*/  FFMA R5, R0, R3, RZ ;  /* 0x0000000300057223 */ /* 0x000fc800000000ff */
[----:B------:R-:W-:-:S04]  /*0220*/  FFMA R2, R5, -R7, R0 ;  /* 0x8000000705027223 */ /* 0x000fc80000000000 */
[----:B------:R-:W-:Y:S01]  /*0230*/  FFMA R5, R3, R2, R5 ;  /* 0x0000000203057223 */ /* 0x000fe20000000005 */
[----:B-1----:R-:W-:Y:S06]  /*0240*/  @!P0 BRA `(.L_x_3) ;  /* 0x0000000000148947 */ /* 0x002fec0003800000 */
[----:B------:R-:W0:Y:S01]  /*0250*/  LDCU UR4, c[0x0][0x39c] ;  /* 0x00007380ff0477ac */ /* 0x000e220008000800 */
[----:B------:R-:W-:Y:S01]  /*0260*/  MOV R2, 0x290 ;  /* 0x0000029000027802 */ /* 0x000fe20000000f00 */
[----:B0-----:R-:W-:-:S07]  /*0270*/  IMAD.U32 R3, RZ, RZ, UR4 ;  /* 0x00000004ff037e24 */ /* 0x001fce000f8e00ff */
[----:B------:R-:W-:Y:S05]  /*0280*/  CALL.REL.NOINC `($__internal_0_$__cuda_sm3x_div_rn_noftz_f32_slowpath) ;  /* 0x0000001000307944 */ /* 0x000fea0003c00000 */
[----:B------:R-:W-:-:S07]  /*0290*/  IMAD.MOV.U32 R5, RZ, RZ, R0 ;  /* 0x000000ffff057224 */ /* 0x000fce00078e0000 */
.L_x_3:
[----:B------:R-:W-:Y:S05]  /*02a0*/  BSYNC.RECONVERGENT B0 ;  /* 0x0000000000007941 */ /* 0x000fea0003800200 */
.L_x_2:
[----:B------:R-:W0:Y:S01]  /*02b0*/  LDC.64 R6, c[0x0][0x390] ;  /* 0x0000e400ff067b82 */ /* 0x000e220000000a00 */
[----:B------:R-:W1:Y:S01]  /*02c0*/  F2I.TRUNC.NTZ R4, R22 ;  /* 0x0000001600047305 */ /* 0x000e62000020f100 */
[----:B------:R-:W2:Y:S01]  /*02d0*/  LDCU.64 UR4, c[0x0][0x358] ;  /* 0x00006b00ff0477ac */ /* 0x000ea20008000a00 */
[----:B------:R-:W-:Y:S06]  /*02e0*/  BSSY.RECONVERGENT B0, `(.L_x_4) ;  /* 0x000000c000007945 */ /* 0x000fec0003800200 */
[----:B------:R-:W3:Y:S01]  /*02f0*/  F2I.TRUNC.NTZ R3, R5 ;  /* 0x0000000500037305 */ /* 0x000ee2000020f100 */
[----:B-1----:R-:W-:-:S02]  /*0300*/  VIADD R2, R4, 0x2 ;  /* 0x0000000204027836 */ /* 0x002fc40000000000 */
[----:B0-----:R-:W-:Y:S01]  /*0310*/  VIADD R11, R6, 0xffffffff ;  /* 0xffffffff060b7836 */ /* 0x001fe20000000000 */
[----:B---3--:R-:W-:Y:S01]  /*0320*/  VIMNMX R0, PT, PT, R4, R3, PT ;  /* 0x0000000304007248 */ /* 0x008fe20003fe0100 */
[----:B------:R-:W-:-:S03]  /*0330*/  VIADD R13, R7, 0xffffffff ;  /* 0xffffffff070d7836 */ /* 0x000fc60000000000 */
[----:B------:R-:W-:-:S04]  /*0340*/  ISETP.GE.AND P0, PT, R2, R11, PT ;  /* 0x0000000b0200720c */ /* 0x000fc80003f06270 */
[----:B------:R-:W-:-:S13]  /*0350*/  ISETP.LT.OR P0, PT, R0, 0x2, P0 ;  /* 0x000000020000780c */ /* 0x000fda0000701670 */
[----:B--2---:R-:W-:Y:S05]  /*0360*/  @P0 BRA `(.L_x_5) ;  /* 0x00000000000c0947 */ /* 0x004fea0003800000 */
[----:B------:R-:W-:-:S05]  /*0370*/  VIADD R0, R3, 0x2 ;  /* 0x0000000203007836 */ /* 0x000fca0000000000 */
[----:B------:R-:W-:-:S13]  /*0380*/  ISETP.GE.AND P0, PT, R0, R13, PT ;  /* 0x0000000d0000720c */ /* 0x000fda0003f06270 */
[----:B------:R-:W-:Y:S05]  /*0390*/  @!P0 BRA `(.L_x_6) ;  /* 0x0000000000408947 */ /* 0x000fea0003800000 */
.L_x_5:
[----:B------:R-:W-:Y:S05]  /*03a0*/  BSYNC.RECONVERGENT B0 ;  /* 0x0000000000007941 */ /* 0x000fea0003800200 */
.L_x_4:
[----:B------:R-:W0:Y:S01]  /*03b0*/  LDC.64 R8, c[0x0][0x380] ;  /* 0x0000e000ff087b82 */ /* 0x000e220000000a00 */
[----:B------:R-:W-:Y:S02]  /*03c0*/  VIMNMX R4, PT, PT, RZ, R4, !PT ;  /* 0x00000004ff047248 */ /* 0x000fe40007fe0100 */
[----:B------:R-:W-:Y:S02]  /*03d0*/  VIMNMX R0, PT, PT, RZ, R3, !PT ;  /* 0x00000003ff007248 */ /* 0x000fe40007fe0100 */
[-C--:B------:R-:W-:Y:S02]  /*03e0*/  ISETP.GE.AND P0, PT, R4, R6.reuse, PT ;  /* 0x000000060400720c */ /* 0x080fe40003f06270 */
[----:B------:R-:W-:Y:S02]  /*03f0*/  ISETP.GE.AND P1, PT, R0, R7, PT ;  /* 0x000000070000720c */ /* 0x000fe40003f26270 */
[----:B------:R-:W-:Y:S02]  /*0400*/  SEL R11, R4, R11, !P0 ;  /* 0x0000000b040b7207 */ /* 0x000fe40004000000 */
[----:B------:R-:W-:Y:S01]  /*0410*/  SEL R0, R0, R13, !P1 ;  /* 0x0000000d00007207 */ /* 0x000fe20004800000 */
[----:B------:R-:W1:Y:S04]  /*0420*/  LDC.64 R4, c[0x0][0x388] ;  /* 0x0000e200ff047b82 */ /* 0x000e680000000a00 */
[----:B------:R-:W-:-:S04]  /*0430*/  IMAD R3, R0, R6, R11 ;  /* 0x0000000600037224 */ /* 0x000fc800078e020b */
[----:B0-----:R-:W-:-:S06]  /*0440*/  IMAD.WIDE R2, R3, 0x4, R8 ;  /* 0x0000000403027825 */ /* 0x001fcc00078e0208 */
[----:B------:R-:W2:Y:S01]  /*0450*/  LDG.E R3, desc[UR4][R2.64] ;  /* 0x0000000402037981 */ /* 0x000ea2000c1e1900 */
[----:B------:R-:W-:-:S04]  /*0460*/  IMAD R27, R27, R6, R26 ;  /* 0x000000061b1b7224 */ /* 0x000fc800078e021a */
[----:B-1----:R-:W-:-:S05]  /*0470*/  IMAD.WIDE R4, R27, 0x4, R4 ;  /* 0x000000041b047825 */ /* 0x002fca00078e0204 */
[----:B--2---:R-:W-:Y:S01]  /*0480*/  STG.E desc[UR4][R4.64], R3 ;  /* 0x0000000304007986 */ /* 0x004fe2000c101904 */
[----:B------:R-:W-:Y:S05]  /*0490*/  EXIT ;  /* 0x000000000000794d */ /* 0x000fea0003800000 */
.L_x_6:
[C---:B------:R-:W-:Y:S01]  /*04a0*/  VIADD R7, R4.reuse, 0xffffffff ;  /* 0xffffffff04077836 */ /* 0x040fe20000000000 */
[----:B------:R-:W-:Y:S01]  /*04b0*/  BSSY.RECONVERGENT B1, `(.L_x_7) ;  /* 0x0000020000017945 */ /* 0x000fe20003800200 */
[----:B------:R-:W-:-:S03]  /*04c0*/  VIADD R17, R4, 0x1 ;  /* 0x0000000104117836 */ /* 0x000fc60000000000 */
[----:B------:R-:W-:Y:S02]  /*04d0*/  I2FP.F32.U32 R9, R7 ;  /* 0x0000000700097245 */ /* 0x000fe40000201000 */
[----:B------:R-:W-:-:S03]  /*04e0*/  I2FP.F32.U32 R17, R17 ;  /* 0x0000001100117245 */ /* 0x000fc60000201000 */
[--C-:B------:R-:W-:Y:S01]  /*04f0*/  FADD R16, R9, -R22.reuse ;  /* 0x8000001609107221 */ /* 0x100fe20000000000 */
[----:B------:R-:W-:Y:S01]  /*0500*/  I2FP.F32.U32 R9, R4 ;  /* 0x0000000400097245 */ /* 0x000fe20000201000 */
[--C-:B------:R-:W-:Y:S02]  /*0510*/  FADD R23, R17, -R22.reuse ;  /* 0x8000001611177221 */ /* 0x100fe40000000000 */
[----:B------:R-:W0:Y:S01]  /*0520*/  F2F.F64.F32 R12, |R16| ;  /* 0x40000010000c7310 */ /* 0x000e220000201800 */
[----:B------:R-:W-:Y:S01]  /*0530*/  FSETP.GEU.AND P2, PT, |R16|, 1, PT ;  /* 0x3f8000001000780b */ /* 0x000fe20003f4e200 */
[----:B------:R-:W-:Y:S01]  /*0540*/  FADD R18, R9, -R22 ;  /* 0x8000001609127221 */ /* 0x000fe20000000000 */
[----:B------:R-:W-:-:S04]  /*0550*/  FSETP.GEU.AND P0, PT, |R23|, 1, PT ;  /* 0x3f8000001700780b */ /* 0x000fc80003f0e200 */
[----:B------:R-:W-:Y:S01]  /*0560*/  FSETP.GEU.AND P1, PT, |R18|, 1, PT ;  /* 0x3f8000001200780b */ /* 0x000fe20003f2e200 */
[----:B------:R-:W1:Y:S06]  /*0570*/  F2F.F64.F32 R14, |R18| ;  /* 0x40000012000e7310 */ /* 0x000e6c0000201800 */
[C---:B0-----:R-:W-:Y:S02]  /*0580*/  @!P2 DMUL R10, R12.reuse, 1.5 ;  /* 0x3ff800000c0aa828 */ /* 0x041fe40000000000 */
[----:B------:R0:W2:Y:S01]  /*0590*/  F2F.F64.F32 R20, |R23| ;  /* 0x4000001700147310 */ /* 0x0000a20000201800 */
[----:B------:R-:W-:-:S05]  /*05a0*/  @!P2 DMUL R8, R12, -2.5 ;  /* 0xc00400000c08a828 */ /* 0x000fca0000000000 */
[----:B------:R-:W-:-:S03]  /*05b0*/  @!P2 DMUL R10, R12, R10 ;  /* 0x0000000a0c0aa228 */ /* 0x000fc60000000000 */
[----:B------:R-:W-:Y:S02]  /*05c0*/  @!P2 DMUL R8, R12, R8 ;  /* 0x000000080c08a228 */ /* 0x000fe40000000000 */
[----:B-1----:R-:W-:-:S06]  /*05d0*/  @!P1 DMUL R24, R14, 1.5 ;  /* 0x3ff800000e189828 */ /* 0x002fcc0000000000 */
[----:B------:R-:W-:Y:S02]  /*05e0*/  @!P2 DFMA R8, R12, R10, R8 ;  /* 0x0000000a0c08a22b */ /* 0x000fe40000000008 */
[----:B------:R-:W-:-:S06]  /*05f0*/  @!P1 DMUL R10, R14, -2.5 ;  /* 0xc00400000e0a9828 */ /* 0x000fcc0000000000 */
[----:B------:R-:W-:Y:S01]  /*0600*/  @!P2 DADD R8, R8, 1 ;  /* 0x3ff000000808a429 */ /* 0x000fe20000000000 */
[----:B0-2---:R-:W-:Y:S10]  /*0610*/  @!P2 BRA `(.L_x_8) ;  /* 0x000000000024a947 */ /* 0x005ff40003800000 */
[----:B------:R-:W-:-:S13]  /*0620*/  FSETP.GEU.AND P2, PT, |R16|, 2, PT ;  /* 0x400000001000780b */ /* 0x000fda0003f4e200 */
[C---:B------:R-:W-:Y:S02]  /*0630*/  @!P2 DMUL R16, R12.reuse, -0.5 ;  /* 0xbfe000000c10a828 */ /* 0x040fe40000000000 */
[----:B------:R-:W-:-:S06]  /*0640*/  @!P2 DMUL R8, R12, 2.5 ;  /* 0x400400000c08a828 */ /* 0x000fcc0000000000 */
[C---:B------:R-:W-:Y:S02]  /*0650*/  @!P2 DMUL R16, R12.reuse, R16 ;  /* 0x000000100c10a228 */ /* 0x040fe40000000000 */
[----:B------:R-:W-:-:S08]  /*0660*/  @!P2 DMUL R8, R12, R8 ;  /* 0x000000080c08a228 */ /* 0x000fd00000000000 */
[----:B------:R-:W-:-:S08]  /*0670*/  @!P2 DFMA R8, R12, R16, R8 ;  /* 0x000000100c08a22b */ /* 0x000fd00000000008 */
[----:B------:R-:W-:Y:S01]  /*0680*/  @!P2 DFMA R12, R12, -4, R8 ;  /* 0xc01000000c0ca82b */ /* 0x000fe20000000008 */
[----:B------:R-:W-:-:S07]  /*0690*/  CS2R R8, SRZ ;  /* 0x0000000000087805 */ /* 0x000fce000001ff00 */
[----:B------:R-:W-:-:S11]  /*06a0*/  @!P2 DADD R8, R12, 2 ;  /* 0x400000000c08a429 */ /* 0x000fd60000000000 */
.L_x_8:
[----:B------:R-:W-:Y:S05]  /*06b0*/  BSYNC.RECONVERGENT B1 ;  /* 0x0000000000017941 */ /* 0x000fea0003800200 */
.L_x_7:
[C---:B------:R-:W-:Y:S01]  /*06c0*/  @!P0 DMUL R16, R20.reuse, 1.5 ;  /* 0x3ff8000014108828 */ /* 0x040fe20000000000 */
[----:B------:R-:W-:Y:S01]  /*06d0*/  I2FP.F32.U32 R19, R2 ;  /* 0x0000000200137245 */ /* 0x000fe20000201000 */
[----:B------:R-:W-:Y:S01]  /*06e0*/  @!P0 DMUL R12, R20, -2.5 ;  /* 0xc0040000140c8828 */ /* 0x000fe20000000000 */
[----:B------:R-:W-:Y:S01]  /*06f0*/  BSSY.RECONVERGENT B1, `(.L_x_9) ;  /* 0x0000015000017945 */ /* 0x000fe20003800200 */
[C---:B------:R-:W-:Y:S02]  /*0700*/  @!P1 DMUL R24, R14.reuse, R24 ;  /* 0x000000180e189228 */ /* 0x040fe40000000000 */
[----:B------:R-:W-:Y:S01]  /*0710*/  @!P1 DMUL R10, R14, R10 ;  /* 0x0000000a0e0a9228 */ /* 0x000fe20000000000 */
[----:B------:R-:W-:Y:S01]  /*0720*/  FADD R22, R19, -R22 ;  /* 0x8000001613167221 */ /* 0x000fe20000000000 */
[C---:B------:R-:W-:Y:S02]  /*0730*/  @!P0 DMUL R16, R20.reuse, R16 ;  /* 0x0000001014108228 */ /* 0x040fe40000000000 */
[----:B------:R-:W-:-:S02]  /*0740*/  @!P0 DMUL R12, R20, R12 ;  /* 0x0000000c140c8228 */ /* 0x000fc40000000000 */
[----:B------:R-:W-:Y:S02]  /*0750*/  FSETP.GEU.AND P2, PT, |R22|, 1, PT ;  /* 0x3f8000001600780b */ /* 0x000fe40003f4e200 */
[----:B------:R-:W-:-:S04]  /*0760*/  @!P1 DFMA R10, R14, R24, R10 ;  /* 0x000000180e0a922b */ /* 0x000fc8000000000a */
[----:B------:R-:W-:Y:S01]  /*0770*/  @!P0 DFMA R12, R20, R16, R12 ;  /* 0x00000010140c822b */ /* 0x000fe2000000000c */
[----:B------:R0:W1:Y:S03]  /*0780*/  F2F.F64.F32 R16, |R22| ;  /* 0x4000001600107310 */ /* 0x0000660000201800 */
[----:B------:R-:W-:Y:S01]  /*0790*/  @!P1 DADD R10, R10, 1 ;  /* 0x3ff000000a0a9429 */ /* 0x000fe20000000000 */
[----:B------:R-:W-:Y:S10]  /*07a0*/  @!P1 BRA `(.L_x_10) ;  /* 0x0000000000249947 */ /* 0x000ff40003800000 */
        /* <DEDUP_REMOVED lines=9> */
.L_x_10:
[----:B------:R-:W-:Y:S05]  /*0840*/  BSYNC.RECONVERGENT B1 ;  /* 0x0000000000017941 */ /* 0x000fea0003800200 */
.L_x_9:
[----:B------:R-:W-:Y:S01]  /*0850*/  BSSY.RECONVERGENT B1, `(.L_x_11) ;  /* 0x000000e000017945 */ /* 0x000fe20003800200 */
[C---:B-1----:R-:W-:Y:S02]  /*0860*/  @!P2 DMUL R18, R16.reuse, 1.5 ;  /* 0x3ff800001012a828 */ /* 0x042fe40000000000 */
[----:B------:R-:W-:Y:S02]  /*0870*/  @!P2 DMUL R14, R16, -2.5 ;  /* 0xc0040000100ea828 */ /* 0x000fe40000000000 */
        /* <DEDUP_REMOVED lines=11> */
.L_x_12:
[----:B------:R-:W-:Y:S05]  /*0930*/  BSYNC.RECONVERGENT B1 ;  /* 0x0000000000017941 */ /* 0x000fea0003800200 */
.L_x_11:
[----:B------:R-:W-:Y:S01]  /*0940*/  VIADD R28, R3, 0xffffffff ;  /* 0xffffffff031c7836 */ /* 0x000fe20000000000 */
[C---:B------:R-:W-:Y:S01]  /*0950*/  @!P2 DMUL R18, R16.reuse, R18 ;  /* 0x000000121012a228 */ /* 0x040fe20000000000 */
[----:B------:R-:W-:Y:S01]  /*0960*/  BSSY.RECONVERGENT B1, `(.L_x_13) ;  /* 0x0000012000017945 */ /* 0x000fe20003800200 */
[----:B------:R-:W-:Y:S02]  /*0970*/  @!P2 DMUL R14, R16, R14 ;  /* 0x0000000e100ea228 */ /* 0x000fe40000000000 */
[----:B------:R-:W-:-:S05]  /*0980*/  I2FP.F32.U32 R20, R28 ;  /* 0x0000001c00147245 */ /* 0x000fca0000201000 */
[----:B------:R-:W-:Y:S01]  /*0990*/  FADD R20, R20, -R5 ;  /* 0x8000000514147221 */ /* 0x000fe20000000000 */
[----:B------:R-:W-:-:S03]  /*09a0*/  @!P2 DFMA R14, R16, R18, R14 ;  /* 0x00000012100ea22b */ /* 0x000fc6000000000e */
[----:B------:R1:W2:Y:S01]  /*09b0*/  F2F.F64.F32 R18, |R20| ;  /* 0x4000001400127310 */ /* 0x0002a20000201800 */
[----:B------:R-:W-:-:S04]  /*09c0*/  FSETP.GEU.AND P1, PT, |R20|, 1, PT ;  /* 0x3f8000001400780b */ /* 0x000fc80003f2e200 */
[----:B------:R-:W-:Y:S01]  /*09d0*/  @!P2 DADD R14, R14, 1 ;  /* 0x3ff000000e0ea429 */ /* 0x000fe20000000000 */
[----:B------:R-:W-:Y:S10]  /*09e0*/  @!P2 BRA `(.L_x_14) ;  /* 0x000000000024a947 */ /* 0x000ff40003800000 */
[----:B------:R-:W-:-:S13]  /*09f0*/  FSETP.GEU.AND P0, PT, |R22|, 2, PT ;  /* 0x400000001600780b */ /* 0x000fda0003f0e200 */
[C---:B0-----:R-:W-:Y:S02]  /*0a00*/  @!P0 DMUL R22, R16.reuse, -0.5 ;  /* 0xbfe0000010168828 */ /* 0x041fe40000000000 */
[----:B------:R-:W-:-:S06]  /*0a10*/  @!P0 DMUL R14, R16, 2.5 ;  /* 0x40040000100e8828 */ /* 0x000fcc0000000000 */
[C---:B------:R-:W-:Y:S02]  /*0a20*/  @!P0 DMUL R22, R16.reuse, R22 ;  /* 0x0000001610168228 */ /* 0x040fe40000000000 */
[----:B------:R-:W-:-:S08]  /*0a30*/  @!P0 DMUL R14, R16, R14 ;  /* 0x0000000e100e8228 */ /* 0x000fd00000000000 */
[----:B------:R-:W-:-:S08]  /*0a40*/  @!P0 DFMA R14, R16, R22, R14 ;  /* 0x00000016100e822b */ /* 0x000fd0000000000e */
[----:B------:R-:W-:Y:S01]  /*0a50*/  @!P0 DFMA R16, R16, -4, R14 ;  /* 0xc01000001010882b */ /* 0x000fe2000000000e */
[----:B------:R-:W-:-:S07]  /*0a60*/  CS2R R14, SRZ ;  /* 0x00000000000e7805 */ /* 0x000fce000001ff00 */
[----:B------:R-:W-:-:S11]  /*0a70*/  @!P0 DADD R14, R16, 2 ;  /* 0x40000000100e8429 */ /* 0x000fd60000000000 */
.L_x_14:
[----:B------:R-:W-:Y:S05]  /*0a80*/  BSYNC.RECONVERGENT B1 ;  /* 0x0000000000017941 */ /* 0x000fea0003800200 */
.L_x_13:
[C---:B0-2---:R-:W-:Y:S01]  /*0a90*/  @!P1 DMUL R22, R18.reuse, 1.5 ;  /* 0x3ff8000012169828 */ /* 0x045fe20000000000 */
[----:B------:R-:W-:Y:S01]  /*0aa0*/  I2FP.F32.U32 R24, R3 ;  /* 0x0000000300187245 */ /* 0x000fe20000201000 */
[C---:B------:R-:W-:Y:S01]  /*0ab0*/  @!P1 DMUL R16, R18.reuse, -2.5 ;  /* 0xc004000012109828 */ /* 0x040fe20000000000 */
[----:B------:R-:W-:Y:S03]  /*0ac0*/  BSSY.RECONVERGENT B1, `(.L_x_15) ;  /* 0x0000010000017945 */ /* 0x000fe60003800200 */
[----:B------:R-:W-:Y:S02]  /*0ad0*/  FADD R24, R24, -R5 ;  /* 0x8000000518187221 */ /* 0x000fe40000000000 */
[C---:B------:R-:W-:Y:S02]  /*0ae0*/  @!P1 DMUL R22, R18.reuse, R22 ;  /* 0x0000001612169228 */ /* 0x040fe40000000000 */
[----:B------:R-:W-:-:S08]  /*0af0*/  @!P1 DMUL R16, R18, R16 ;  /* 0x0000001012109228 */ /* 0x000fd00000000000 */
[----:B------:R-:W-:-:S08]  /*0b00*/  @!P1 DFMA R16, R18, R22, R16 ;  /* 0x000000161210922b */ /* 0x000fd00000000010 */
[----:B------:R-:W-:Y:S01]  /*0b10*/  @!P1 DADD R16, R16, 1 ;  /* 0x3ff0000010109429 */ /* 0x000fe20000000000 */
[----:B------:R-:W-:Y:S10]  /*0b20*/  @!P1 BRA `(.L_x_16) ;  /* 0x0000000000249947 */ /* 0x000ff40003800000 */
[----:B------:R-:W-:-:S13]  /*0b30*/  FSETP.GEU.AND P0, PT, |R20|, 2, PT ;  /* 0x400000001400780b */ /* 0x000fda0003f0e200 */
[C---:B-1----:R-:W-:Y:S02]  /*0b40*/  @!P0 DMUL R20, R18.reuse, -0.5 ;  /* 0xbfe0000012148828 */ /* 0x042fe40000000000 */
[----:B------:R-:W-:-:S06]  /*0b50*/  @!P0 DMUL R16, R18, 2.5 ;  /* 0x4004000012108828 */ /* 0x000fcc0000000000 */
[C---:B------:R-:W-:Y:S02]  /*0b60*/  @!P0 DMUL R20, R18.reuse, R20 ;  /* 0x0000001412148228 */ /* 0x040fe40000000000 */
[----:B------:R-:W-:-:S08]  /*0b70*/  @!P0 DMUL R16, R18, R16 ;  /* 0x0000001012108228 */ /* 0x000fd00000000000 */
[----:B------:R-:W-:-:S08]  /*0b80*/  @!P0 DFMA R16, R18, R20, R16 ;  /* 0x000000141210822b */ /* 0x000fd00000000010 */
[----:B------:R-:W-:Y:S01]  /*0b90*/  @!P0 DFMA R18, R18, -4, R16 ;  /* 0xc01000001212882b */ /* 0x000fe20000000010 */
[----:B------:R-:W-:-:S07]  /*0ba0*/  CS2R R16, SRZ ;  /* 0x0000000000107805 */ /* 0x000fce000001ff00 */
[----:B------:R-:W-:-:S11]  /*0bb0*/  @!P0 DADD R16, R18, 2 ;  /* 0x4000000012108429 */ /* 0x000fd60000000000 */
.L_x_16:
[----:B------:R-:W-:Y:S05]  /*0bc0*/  BSYNC.RECONVERGENT B1 ;  /* 0x0000000000017941 */ /* 0x000fea0003800200 */
.L_x_15:
[----:B-1----:R-:W0:Y:S01]  /*0bd0*/  F2F.F64.F32 R20, |R24| ;  /* 0x4000001800147310 */ /* 0x002e220000201800 */
[----:B------:R-:W-:Y:S01]  /*0be0*/  FSETP.GEU.AND P0, PT, |R24|, 1, PT ;  /* 0x3f8000001800780b */ /* 0x000fe20003f0e200 */
[----:B------:R-:W-:-:S12]  /*0bf0*/  BSSY.RECONVERGENT B1, `(.L_x_17) ;  /* 0x0000011000017945 */ /* 0x000fd80003800200 */
[C---:B0-----:R-:W-:Y:S02]  /*0c00*/  @!P0 DMUL R22, R20.reuse, 1.5 ;  /* 0x3ff8000014168828 */ /* 0x041fe40000000000 */
[----:B------:R-:W-:-:S06]  /*0c10*/  @!P0 DMUL R18, R20, -2.5 ;  /* 0xc004000014128828 */ /* 0x000fcc0000000000 */
[C---:B------:R-:W-:Y:S02]  /*0c20*/  @!P0 DMUL R22, R20.reuse, R22 ;  /* 0x0000001614168228 */ /* 0x040fe40000000000 */
[----:B------:R-:W-:-:S08]  /*0c30*/  @!P0 DMUL R18, R20, R18 ;  /* 0x0000001214128228 */ /* 0x000fd00000000000 */
[----:B------:R-:W-:-:S08]  /*0c40*/  @!P0 DFMA R18, R20, R22, R18 ;  /* 0x000000161412822b */ /* 0x000fd00000000012 */
        /* <DEDUP_REMOVED lines=11> */
.L_x_18:
[----:B------:R-:W-:Y:S05]  /*0d00*/  BSYNC.RECONVERGENT B1 ;  /* 0x0000000000017941 */ /* 0x000fea0003800200 */
.L_x_17:
[----:B------:R-:W-:Y:S01]  /*0d10*/  VIADD R20, R3, 0x1 ;  /* 0x0000000103147836 */ /* 0x000fe20000000000 */
[----:B------:R-:W-:Y:S01]  /*0d20*/  I2FP.F32.U32 R0, R0 ;  /* 0x0000000000007245 */ /* 0x000fe20000201000 */
[----:B------:R-:W-:Y:S03]  /*0d30*/  BSSY.RECONVERGENT B1, `(.L_x_19) ;  /* 0x0000018000017945 */ /* 0x000fe60003800200 */
[----:B------:R-:W-:-:S05]  /*0d40*/  I2FP.F32.U32 R20, R20 ;  /* 0x0000001400147245 */ /* 0x000fca0000201000 */
[--C-:B------:R-:W-:Y:S01]  /*0d50*/  FADD R29, R20, -R5.reuse ;  /* 0x80000005141d7221 */ /* 0x100fe20000000000 */
[----:B------:R-:W-:-:S04]  /*0d60*/  FADD R5, R0, -R5 ;  /* 0x8000000500057221 */ /* 0x000fc80000000000 */
[----:B------:R-:W-:Y:S02]  /*0d70*/  FSETP.GEU.AND P0, PT, |R29|, 1, PT ;  /* 0x3f8000001d00780b */ /* 0x000fe40003f0e200 */
[----:B------:R-:W-:-:S11]  /*0d80*/  FSETP.GEU.AND P1, PT, |R5|, 1, PT ;  /* 0x3f8000000500780b */ /* 0x000fd60003f2e200 */
[----:B------:R-:W0:Y:S02]  /*0d90*/  @!P0 F2F.F64.F32 R20, |R29| ;  /* 0x4000001d00148310 */ /* 0x000e240000201800 */
        /* <DEDUP_REMOVED lines=8> */
[----:B------:R-:W0:Y:S02]  /*0e20*/  @!P0 F2F.F64.F32 R20, |R29| ;  /* 0x4000001d00148310 */ /* 0x000e240000201800 */
        /* <DEDUP_REMOVED lines=8> */
.L_x_20:
[----:B------:R-:W-:Y:S05]  /*0eb0*/  BSYNC.RECONVERGENT B1 ;  /* 0x0000000000017941 */ /* 0x000fea0003800200 */
.L_x_19:
[----:B------:R-:W0:Y:S01]  /*0ec0*/  @!P1 F2F.F64.F32 R30, |R5| ;  /* 0x40000005001e9310 */ /* 0x000e220000201800 */
[-C--:B------:R-:W-:Y:S02]  /*0ed0*/  IMAD R3, R3, R6.reuse, RZ ;  /* 0x0000000603037224 */ /* 0x080fe400078e02ff */
[----:B------:R-:W-:Y:S02]  /*0ee0*/  IMAD R35, R28, R6, R7 ;  /* 0x000000061c237224 */ /* 0x000fe400078e0207 */
[----:B------:R-:W-:Y:S01]  /*0ef0*/  IMAD.IADD R33, R4, 0x1, R3 ;  /* 0x0000000104217824 */ /* 0x000fe200078e0203 */
[C---:B0-----:R-:W-:Y:S02]  /*0f00*/  @!P1 DMUL R24, R30.reuse, 1.5 ;  /* 0x3ff800001e189828 */ /* 0x041fe40000000000 */
[----:B------:R-:W-:-:S06]  /*0f10*/  @!P1 DMUL R22, R30, -2.5 ;  /* 0xc00400001e169828 */ /* 0x000fcc0000000000 */
[C---:B------:R-:W-:Y:S02]  /*0f20*/  @!P1 DMUL R24, R30.reuse, R24 ;  /* 0x000000181e189228 */ /* 0x040fe40000000000 */
[----:B------:R-:W-:-:S08]  /*0f30*/  @!P1 DMUL R22, R30, R22 ;  /* 0x000000161e169228 */ /* 0x000fd00000000000 */
[----:B------:R-:W-:Y:S01]  /*0f40*/  @!P1 DFMA R22, R30, R24, R22 ;  /* 0x000000181e16922b */ /* 0x000fe20000000016 */
[----:B------:R-:W0:Y:S01]  /*0f50*/  LDC.64 R24, c[0x0][0x380] ;  /* 0x0000e000ff187b82 */ /* 0x000e220000000a00 */
[----:B------:R-:W-:-:S04]  /*0f60*/  IMAD R31, R6, 0x2, R3 ;  /* 0x00000002061f7824 */ /* 0x000fc800078e0203 */
[----:B------:R-:W-:Y:S02]  /*0f70*/  IMAD.IADD R31, R2, 0x1, R31 ;  /* 0x00000001021f7824 */ /* 0x000fe400078e021f */
[----:B0-----:R-:W-:-:S04]  /*0f80*/  IMAD.WIDE R32, R33, 0x4, R24 ;  /* 0x0000000421207825 */ /* 0x001fc800078e0218 */
[--C-:B------:R-:W-:Y:S01]  /*0f90*/  IMAD.WIDE R34, R35, 0x4, R24.reuse ;  /* 0x0000000423227825 */ /* 0x100fe200078e0218 */
[----:B------:R0:W5:Y:S03]  /*0fa0*/  LDG.E R2, desc[UR4][R32.64] ;  /* 0x0000000420027981 */ /* 0x000166000c1e1900 */
[----:B------:R-:W-:Y:S01]  /*0fb0*/  IMAD.WIDE R30, R31, 0x4, R24 ;  /* 0x000000041f1e7825 */ /* 0x000fe200078e0218 */
[----:B------:R0:W5:Y:S03]  /*0fc0*/  LDG.E R0, desc[UR4][R34.64] ;  /* 0x0000000422007981 */ /* 0x000166000c1e1900 */
[----:B------:R-:W-:Y:S01]  /*0fd0*/  IMAD.WIDE R28, R6, 0x4, R32 ;  /* 0x00000004061c7825 */ /* 0x000fe200078e0220 */
[----:B------:R0:W5:Y:S04]  /*0fe0*/  LDG.E R3, desc[UR4][R30.64] ;  /* 0x000000041e037981 */ /* 0x000168000c1e1900 */
[----:B------:R0:W5:Y:S04]  /*0ff0*/  LDG.E R7, desc[UR4][R28.64+0x4] ;  /* 0x000004041c077981 */ /* 0x000168000c1e1900 */
[----:B------:R0:W5:Y:S01]  /*1000*/  LDG.E R24, desc[UR4][R28.64+0x8] ;  /* 0x000008041c187981 */ /* 0x000162000c1e1900 */
[----:B------:R-:W-:Y:S01]  /*1010*/  BSSY.RECONVERGENT B1, `(.L_x_21) ;  /* 0x000000d000017945 */ /* 0x000fe20003800200 */
[----:B------:R-:W-:-:S03]  /*1020*/  @!P1 DADD R22, R22, 1 ;  /* 0x3ff0000016169429 */ /* 0x000fc60000000000 */
[----:B------:R-:W-:Y:S08]  /*1030*/  @!P1 BRA `(.L_x_22) ;  /* 0x0000000000289947 */ /* 0x000ff00003800000 */
[----:B------:R-:W-:-:S13]  /*1040*/  FSETP.GEU.AND P0, PT, |R5|, 2, PT ;  /* 0x400000000500780b */ /* 0x000fda0003f0e200 */
[----:B------:R-:W0:Y:S02]  /*1050*/  @!P0 F2F.F64.F32 R4, |R5| ;  /* 0x4000000500048310 */ /* 0x000e240000201800 */
[C---:B0-----:R-:W-:Y:S02]  /*1060*/  @!P0 DMUL R28, R4.reuse, -0.5 ;  /* 0xbfe00000041c8828 */ /* 0x041fe40000000000 */
[----:B------:R-:W-:-:S06]  /*1070*/  @!P0 DMUL R22, R4, 2.5 ;  /* 0x4004000004168828 */ /* 0x000fcc0000000000 */
[C---:B------:R-:W-:Y:S02]  /*1080*/  @!P0 DMUL R28, R4.reuse, R28 ;  /* 0x0000001c041c8228 */ /* 0x040fe40000000000 */
[----:B------:R-:W-:-:S08]  /*1090*/  @!P0 DMUL R22, R4, R22 ;  /* 0x0000001604168228 */ /* 0x000fd00000000000 */
[----:B------:R-:W-:Y:S01]  /*10a0*/  @!P0 DFMA R28, R4, R28, R22 ;  /* 0x0000001c041c822b */ /* 0x000fe20000000016 */
[----:B------:R-:W-:-:S07]  /*10b0*/  CS2R R22, SRZ ;  /* 0x0000000000167805 */ /* 0x000fce000001ff00 */
[----:B------:R-:W-:-:S08]  /*10c0*/  @!P0 DFMA R28, R4, -4, R28 ;  /* 0xc0100000041c882b */ /* 0x000fd0000000001c */
[----:B------:R-:W-:-:S11]  /*10d0*/  @!P0 DADD R22, R28, 2 ;  /* 0x400000001c168429 */ /* 0x000fd60000000000 */
.L_x_22:
[----:B------:R-:W-:Y:S05]  /*10e0*/  BSYNC.RECONVERGENT B1 ;  /* 0x0000000000017941 */ /* 0x000fea0003800200 */
.L_x_21:
[----:B-----5:R-:W1:Y:S01]  /*10f0*/  I2F.F64 R4, R0 ;  /* 0x0000000000047312 */ /* 0x020e620000201c00 */
[----:B------:R-:W-:-:S07]  /*1100*/  IMAD R27, R27, R6, R26 ;  /* 0x000000061b1b7224 */ /* 0x000fce00078e021a */
[----:B------:R-:W-:Y:S01]  /*1110*/  I2F.F64 R24, R24 ;  /* 0x0000001800187312 */ /* 0x000fe20000201c00 */
[----:B-1----:R-:W-:-:S08]  /*1120*/  DMUL R8, R4, R8 ;  /* 0x0000000804087228 */ /* 0x002fd00000000000 */
[----:B------:R-:W-:-:S08]  /*1130*/  DFMA R4, R8, R16, RZ ;  /* 0x000000100804722b */ /* 0x000fd000000000ff */
[----:B------:R-:W-:-:S08]  /*1140*/  DFMA R4, R8, R18, R4 ;  /* 0x000000120804722b */ /* 0x000fd00000000004 */
[----:B------:R-:W-:-:S08]  /*1150*/  DFMA R4, R8, R20, R4 ;  /* 0x000000140804722b */ /* 0x000fd00000000004 */
[----:B------:R-:W-:Y:S01]  /*1160*/  DFMA R4, R8, R22, R4 ;  /* 0x000000160804722b */ /* 0x000fe20000000004 */
[----:B------:R-:W1:Y:S08]  /*1170*/  I2F.F64 R8, R2 ;  /* 0x0000000200087312 */ /* 0x000e700000201c00 */
[----:B------:R-:W-:Y:S01]  /*1180*/  I2F.F64 R2, R3 ;  /* 0x0000000300027312 */ /* 0x000fe20000201c00 */
[----:B-1----:R-:W-:-:S07]  /*1190*/  DMUL R8, R8, R10 ;  /* 0x0000000a08087228 */ /* 0x002fce0000000000 */
[----:B------:R-:W1:Y:S01]  /*11a0*/  I2F.F64 R10, R7 ;  /* 0x00000007000a7312 */ /* 0x000e620000201c00 */
[----:B------:R-:W-:-:S08]  /*11b0*/  DFMA R4, R8, R16, R4 ;  /* 0x000000100804722b */ /* 0x000fd00000000004 */
[----:B------:R-:W-:Y:S02]  /*11c0*/  DFMA R4, R8, R18, R4 ;  /* 0x000000120804722b */ /* 0x000fe40000000004 */
[----:B-1----:R-:W-:-:S06]  /*11d0*/  DMUL R10, R10, R12 ;  /* 0x0000000c0a0a7228 */ /* 0x002fcc0000000000 */
[----:B------:R-:W-:-:S08]  /*11e0*/  DFMA R4, R8, R20, R4 ;  /* 0x000000140804722b */ /* 0x000fd00000000004 */
[----:B------:R-:W-:Y:S02]  /*11f0*/  DFMA R4, R8, R22, R4 ;  /* 0x000000160804722b */ /* 0x000fe40000000004 */
[-C--:B------:R-:W-:Y:S02]  /*1200*/  DMUL R8, R24, R14.reuse ;  /* 0x0000000e18087228 */ /* 0x080fe40000000000 */
[----:B------:R-:W-:-:S04]  /*1210*/  DMUL R14, R2, R14 ;  /* 0x0000000e020e7228 */ /* 0x000fc80000000000 */
[----:B------:R-:W-:-:S08]  /*1220*/  DFMA R4, R10, R16, R4 ;  /* 0x000000100a04722b */ /* 0x000fd00000000004 */
[----:B------:R-:W-:-:S08]  /*1230*/  DFMA R4, R10, R18, R4 ;  /* 0x000000120a04722b */ /* 0x000fd00000000004 */
[----:B------:R-:W-:-:S08]  /*1240*/  DFMA R4, R10, R20, R4 ;  /* 0x000000140a04722b */ /* 0x000fd00000000004 */
[----:B------:R-:W-:-:S08]  /*1250*/  DFMA R4, R10, R22, R4 ;  /* 0x000000160a04722b */ /* 0x000fd00000000004 */
[----:B------:R-:W-:Y:S01]  /*1260*/  DFMA R4, R8, R16, R4 ;  /* 0x000000100804722b */ /* 0x000fe20000000004 */
[----:B------:R-:W1:Y:S07]  /*1270*/  LDC.64 R8, c[0x0][0x388] ;  /* 0x0000e200ff087b82 */ /* 0x000e6e0000000a00 */
[----:B------:R-:W-:-:S08]  /*1280*/  DFMA R4, R14, R18, R4 ;  /* 0x000000120e04722b */ /* 0x000fd00000000004 */
[----:B------:R-:W-:-:S08]  /*1290*/  DFMA R4, R14, R20, R4 ;  /* 0x000000140e04722b */ /* 0x000fd00000000004 */
[----:B------:R-:W-:Y:S01]  /*12a0*/  DFMA R4, R14, R22, R4 ;  /* 0x000000160e04722b */ /* 0x000fe20000000004 */
[----:B-1----:R-:W-:-:S07]  /*12b0*/  IMAD.WIDE R8, R27, 0x4, R8 ;  /* 0x000000041b087825 */ /* 0x002fce00078e0208 */
[C---:B------:R-:W-:Y:S02]  /*12c0*/  DSETP.GT.AND P0, PT, R4.reuse, 255, PT ;  /* 0x406fe0000400742a */ /* 0x040fe40003f04000 */
[----:B------:R-:W-:-:S04]  /*12d0*/  DSETP.GEU.AND P1, PT, R4, RZ, PT ;  /* 0x000000ff0400722a */ /* 0x000fc80003f2e000 */
[----:B------:R-:W-:Y:S02]  /*12e0*/  FSEL R2, R4, RZ, !P0 ;  /* 0x000000ff04027208 */ /* 0x000fe40004000000 */
[----:B------:R-:W-:Y:S02]  /*12f0*/  FSEL R4, R5, 3.748046875, !P0 ;  /* 0x406fe00005047808 */ /* 0x000fe40004000000 */
[----:B------:R-:W-:Y:S02]  /*1300*/  FSEL R2, R2, RZ, P1 ;  /* 0x000000ff02027208 */ /* 0x000fe40000800000 */
[----:B------:R-:W-:-:S06]  /*1310*/  FSEL R3, R4, RZ, P1 ;  /* 0x000000ff04037208 */ /* 0x000fcc0000800000 */
[----:B------:R-:W1:Y:S02]  /*1320*/  F2I.F64.TRUNC R3, R2 ;  /* 0x0000000200037311 */ /* 0x000e64000030d100 */
[----:B-1----:R-:W-:Y:S01]  /*1330*/  STG.E desc[UR4][R8.64], R3 ;  /* 0x0000000308007986 */ /* 0x002fe2000c101904 */
[----:B------:R-:W-:Y:S05]  /*1340*/  EXIT ;  /* 0x000000000000794d */ /* 0x000fea0003800000 */
        .weak           $__internal_0_$__cuda_sm3x_div_rn_noftz_f32_slowpath
        .type           $__internal_0_$__cuda_sm3x_div_rn_noftz_f32_slowpath,@function
        .size           $__internal_0_$__cuda_sm3x_div_rn_noftz_f32_slowpath,(.L_x_35 - $__internal_0_$__cuda_sm3x_div_rn_noftz_f32_slowpath)
$__internal_0_$__cuda_sm3x_div_rn_noftz_f32_slowpath:
[----:B------:R-:W-:Y:S01]  /*1350*/  SHF.R.U32.HI R5, RZ, 0x17, R3 ;  /* 0x00000017ff057819 */ /* 0x000fe20000011603 */
[----:B------:R-:W-:Y:S01]  /*1360*/  BSSY.RECONVERGENT B1, `(.L_x_23) ;  /* 0x0000062000017945 */ /* 0x000fe20003800200 */
[----:B------:R-:W-:Y:S02]  /*1370*/  SHF.R.U32.HI R4, RZ, 0x17, R0 ;  /* 0x00000017ff047819 */ /* 0x000fe40000011600 */
[----:B------:R-:W-:Y:S02]  /*1380*/  LOP3.LUT R10, R5, 0xff, RZ, 0xc0, !PT ;  /* 0x000000ff050a7812 */ /* 0x000fe400078ec0ff */
[----:B------:R-:W-:-:S03]  /*1390*/  LOP3.LUT R8, R4, 0xff, RZ, 0xc0, !PT ;  /* 0x000000ff04087812 */ /* 0x000fc600078ec0ff */
[----:B------:R-:W-:Y:S02]  /*13a0*/  VIADD R6, R10, 0xffffffff ;  /* 0xffffffff0a067836 */ /* 0x000fe40000000000 */
[----:B------:R-:W-:-:S03]  /*13b0*/  VIADD R5, R8, 0xffffffff ;  /* 0xffffffff08057836 */ /* 0x000fc60000000000 */
[----:B------:R-:W-:-:S04]  /*13c0*/  ISETP.GT.U32.AND P0, PT, R6, 0xfd, PT ;  /* 0x000000fd0600780c */ /* 0x000fc80003f04070 */
[----:B------:R-:W-:-:S13]  /*13d0*/  ISETP.GT.U32.OR P0, PT, R5, 0xfd, P0 ;  /* 0x000000fd0500780c */ /* 0x000fda0000704470 */
[----:B------:R-:W-:Y:S01]  /*13e0*/  @!P0 IMAD.MOV.U32 R4, RZ, RZ, RZ ;  /* 0x000000ffff048224 */ /* 0x000fe200078e00ff */
[----:B------:R-:W-:Y:S06]  /*13f0*/  @!P0 BRA `(.L_x_24) ;  /* 0x00000000005c8947 */ /* 0x000fec0003800000 */
[----:B------:R-:W-:Y:S02]  /*1400*/  FSETP.GTU.FTZ.AND P0, PT, |R0|, +INF , PT ;  /* 0x7f8000000000780b */ /* 0x000fe40003f1c200 */
[----:B------:R-:W-:-:S04]  /*1410*/  FSETP.GTU.FTZ.AND P1, PT, |R3|, +INF , PT ;  /* 0x7f8000000300780b */ /* 0x000fc80003f3c200 */
[----:B------:R-:W-:-:S13]  /*1420*/  PLOP3.LUT P0, PT, P0, P1, PT, 0xf8, 0x8f ;  /* 0x00000000008f781c */ /* 0x000fda0000703f70 */
[----:B------:R-:W-:Y:S05]  /*1430*/  @P0 BRA `(.L_x_25) ;  /* 0x00000004004c0947 */ /* 0x000fea0003800000 */
[----:B------:R-:W-:-:S13]  /*1440*/  LOP3.LUT P0, RZ, R3, 0x7fffffff, R0, 0xc8, !PT ;  /* 0x7fffffff03ff7812 */ /* 0x000fda000780c800 */
[----:B------:R-:W-:Y:S05]  /*1450*/  @!P0 BRA `(.L_x_26) ;  /* 0x00000004003c8947 */ /* 0x000fea0003800000 */
[C---:B------:R-:W-:Y:S02]  /*1460*/  FSETP.NEU.FTZ.AND P2, PT, |R0|.reuse, +INF , PT ;  /* 0x7f8000000000780b */ /* 0x040fe40003f5d200 */
[----:B------:R-:W-:Y:S02]  /*1470*/  FSETP.NEU.FTZ.AND P1, PT, |R3|, +INF , PT ;  /* 0x7f8000000300780b */ /* 0x000fe40003f3d200 */
[----:B------:R-:W-:-:S11]  /*1480*/  FSETP.NEU.FTZ.AND P0, PT, |R0|, +INF , PT ;  /* 0x7f8000000000780b */ /* 0x000fd60003f1d200 */
[----:B------:R-:W-:Y:S05]  /*1490*/  @!P1 BRA !P2, `(.L_x_26) ;  /* 0x00000004002c9947 */ /* 0x000fea0005000000 */
[----:B------:R-:W-:-:S04]  /*14a0*/  LOP3.LUT P2, RZ, R0, 0x7fffffff, RZ, 0xc0, !PT ;  /* 0x7fffffff00ff7812 */ /* 0x000fc8000784c0ff */
[----:B------:R-:W-:-:S13]  /*14b0*/  PLOP3.LUT P1, PT, P1, P2, PT, 0x2f, 0xf2 ;  /* 0x0000000000f2781c */ /* 0x000fda0000f24577 */
[----:B------:R-:W-:Y:S05]  /*14c0*/  @P1 BRA `(.L_x_27) ;  /* 0x0000000400181947 */ /* 0x000fea0003800000 */
[----:B------:R-:W-:-:S04]  /*14d0*/  LOP3.LUT P1, RZ, R3, 0x7fffffff, RZ, 0xc0, !PT ;  /* 0x7fffffff03ff7812 */ /* 0x000fc8000782c0ff */
[----:B------:R-:W-:-:S13]  /*14e0*/  PLOP3.LUT P0, PT, P0, P1, PT, 0x2f, 0xf2 ;  /* 0x0000000000f2781c */ /* 0x000fda0000702577 */
[----:B------:R-:W-:Y:S05]  /*14f0*/  @P0 BRA `(.L_x_28) ;  /* 0x0000000400000947 */ /* 0x000fea0003800000 */
[----:B------:R-:W-:Y:S02]  /*1500*/  ISETP.GE.AND P0, PT, R5, RZ, PT ;  /* 0x000000ff0500720c */ /* 0x000fe40003f06270 */
[----:B------:R-:W-:-:S11]  /*1510*/  ISETP.GE.AND P1, PT, R6, RZ, PT ;  /* 0x000000ff0600720c */ /* 0x000fd60003f26270 */
[----:B------:R-:W-:Y:S02]  /*1520*/  @P0 IMAD.MOV.U32 R4, RZ, RZ, RZ ;  /* 0x000000ffff040224 */ /* 0x000fe400078e00ff */
[----:B------:R-:W-:Y:S01]  /*1530*/  @!P0 FFMA R0, R0, 1.84467440737095516160e+19, RZ ;  /* 0x5f80000000008823 */ /* 0x000fe200000000ff */
[----:B------:R-:W-:Y:S02]  /*1540*/  @!P0 IMAD.MOV.U32 R4, RZ, RZ, -0x40 ;  /* 0xffffffc0ff048424 */ /* 0x000fe400078e00ff */
[----:B------:R-:W-:Y:S02]  /*1550*/  @!P1 FFMA R3, R3, 1.84467440737095516160e+19, RZ ;  /* 0x5f80000003039823 */ /* 0x000fe400000000ff */
[----:B------:R-:W-:-:S07]  /*1560*/  @!P1 VIADD R4, R4, 0x40 ;  /* 0x0000004004049836 */ /* 0x000fce0000000000 */
.L_x_24:
[----:B------:R-:W-:Y:S01]  /*1570*/  LEA R6, R10, 0xc0800000, 0x17 ;  /* 0xc08000000a067811 */ /* 0x000fe200078eb8ff */
[----:B------:R-:W-:Y:S04]  /*1580*/  BSSY.RECONVERGENT B2, `(.L_x_29) ;  /* 0x0000036000027945 */ /* 0x000fe80003800200 */
[----:B------:R-:W-:Y:S02]  /*1590*/  IMAD.IADD R6, R3, 0x1, -R6 ;  /* 0x0000000103067824 */ /* 0x000fe400078e0a06 */
[----:B------:R-:W-:Y:S02]  /*15a0*/  VIADD R3, R8, 0xffffff81 ;  /* 0xffffff8108037836 */ /* 0x000fe40000000000 */
[----:B------:R-:W0:Y:S01]  /*15b0*/  MUFU.RCP R5, R6 ;  /* 0x0000000600057308 */ /* 0x000e220000001000 */
[----:B------:R-:W-:Y:S01]  /*15c0*/  FADD.FTZ R7, -R6, -RZ ;  /* 0x800000ff06077221 */ /* 0x000fe20000010100 */
[----:B------:R-:W-:-:S03]  /*15d0*/  IMAD R0, R3, -0x800000, R0 ;  /* 0xff80000003007824 */ /* 0x000fc600078e0200 */
[----:B0-----:R-:W-:-:S04]  /*15e0*/  FFMA R8, R5, R7, 1 ;  /* 0x3f80000005087423 */ /* 0x001fc80000000007 */
[----:B------:R-:W-:-:S04]  /*15f0*/  FFMA R12, R5, R8, R5 ;  /* 0x00000008050c7223 */ /* 0x000fc80000000005 */
[----:B------:R-:W-:-:S04]  /*1600*/  FFMA R5, R0, R12, RZ ;  /* 0x0000000c00057223 */ /* 0x000fc800000000ff */
[----:B------:R-:W-:-:S04]  /*1610*/  FFMA R8, R7, R5, R0 ;  /* 0x0000000507087223 */ /* 0x000fc80000000000 */
[----:B------:R-:W-:Y:S01]  /*1620*/  FFMA R9, R12, R8, R5 ;  /* 0x000000080c097223 */ /* 0x000fe20000000005 */
[----:B------:R-:W-:-:S03]  /*1630*/  IADD3 R5, PT, PT, R3, 0x7f, -R10 ;  /* 0x0000007f03057810 */ /* 0x000fc60007ffe80a */
[----:B------:R-:W-:Y:S02]  /*1640*/  FFMA R8, R7, R9, R0 ;  /* 0x0000000907087223 */ /* 0x000fe40000000000 */
[----:B------:R-:W-:Y:S02]  /*1650*/  IMAD.IADD R5, R5, 0x1, R4 ;  /* 0x0000000105057824 */ /* 0x000fe400078e0204 */
[----:B------:R-:W-:-:S05]  /*1660*/  FFMA R0, R12, R8, R9 ;  /* 0x000000080c007223 */ /* 0x000fca0000000009 */
[----:B------:R-:W-:-:S04]  /*1670*/  SHF.R.U32.HI R3, RZ, 0x17, R0 ;  /* 0x00000017ff037819 */ /* 0x000fc80000011600 */
[----:B------:R-:W-:-:S05]  /*1680*/  LOP3.LUT R3, R3, 0xff, RZ, 0xc0, !PT ;  /* 0x000000ff03037812 */ /* 0x000fca00078ec0ff */
[----:B------:R-:W-:-:S04]  /*1690*/  IMAD.IADD R7, R3, 0x1, R5 ;  /* 0x0000000103077824 */ /* 0x000fc800078e0205 */
[----:B------:R-:W-:-:S05]  /*16a0*/  VIADD R3, R7, 0xffffffff ;  /* 0xffffffff07037836 */ /* 0x000fca0000000000 */
[----:B------:R-:W-:-:S13]  /*16b0*/  ISETP.GE.U32.AND P0, PT, R3, 0xfe, PT ;  /* 0x000000fe0300780c */ /* 0x000fda0003f06070 */
[----:B------:R-:W-:Y:S05]  /*16c0*/  @!P0 BRA `(.L_x_30) ;  /* 0x0000000000808947 */ /* 0x000fea0003800000 */
[----:B------:R-:W-:-:S13]  /*16d0*/  ISETP.GT.AND P0, PT, R7, 0xfe, PT ;  /* 0x000000fe0700780c */ /* 0x000fda0003f04270 */
[----:B------:R-:W-:Y:S05]  /*16e0*/  @P0 BRA `(.L_x_31) ;  /* 0x00000000006c0947 */ /* 0x000fea0003800000 */
[----:B------:R-:W-:-:S13]  /*16f0*/  ISETP.GE.AND P0, PT, R7, 0x1, PT ;  /* 0x000000010700780c */ /* 0x000fda0003f06270 */
[----:B------:R-:W-:Y:S05]  /*1700*/  @P0 BRA `(.L_x_32) ;  /* 0x0000000000740947 */ /* 0x000fea0003800000 */
[----:B------:R-:W-:Y:S02]  /*1710*/  ISETP.GE.AND P0, PT, R7, -0x18, PT ;  /* 0xffffffe80700780c */ /* 0x000fe40003f06270 */
[----:B------:R-:W-:-:S11]  /*1720*/  LOP3.LUT R0, R0, 0x80000000, RZ, 0xc0, !PT ;  /* 0x8000000000007812 */ /* 0x000fd600078ec0ff */
[----:B------:R-:W-:Y:S05]  /*1730*/  @!P0 BRA `(.L_x_32) ;  /* 0x0000000000688947 */ /* 0x000fea0003800000 */
[CCC-:B------:R-:W-:Y:S01]  /*1740*/  FFMA.RZ R3, R12.reuse, R8.reuse, R9.reuse ;  /* 0x000000080c037223 */ /* 0x1c0fe2000000c009 */
[C---:B------:R-:W-:Y:S02]  /*1750*/  VIADD R6, R7.reuse, 0x20 ;  /* 0x0000002007067836 */ /* 0x040fe40000000000 */
[CCC-:B------:R-:W-:Y:S01]  /*1760*/  FFMA.RM R4, R12.reuse, R8.reuse, R9.reuse ;  /* 0x000000080c047223 */ /* 0x1c0fe20000004009 */
[----:B------:R-:W-:Y:S02]  /*1770*/  ISETP.NE.AND P2, PT, R7, RZ, PT ;  /* 0x000000ff0700720c */ /* 0x000fe40003f45270 */
[----:B------:R-:W-:Y:S01]  /*1780*/  LOP3.LUT R5, R3, 0x7fffff, RZ, 0xc0, !PT ;  /* 0x007fffff03057812 */ /* 0x000fe200078ec0ff */
[----:B------:R-:W-:Y:S01]  /*1790*/  FFMA.RP R3, R12, R8, R9 ;  /* 0x000000080c037223 */ /* 0x000fe20000008009 */
[----:B------:R-:W-:Y:S01]  /*17a0*/  ISETP.NE.AND P1, PT, R7, RZ, PT ;  /* 0x000000ff0700720c */ /* 0x000fe20003f25270 */
[----:B------:R-:W-:Y:S01]  /*17b0*/  IMAD.MOV R7, RZ, RZ, -R7 ;  /* 0x000000ffff077224 */ /* 0x000fe200078e0a07 */
[----:B------:R-:W-:-:S02]  /*17c0*/  LOP3.LUT R5, R5, 0x800000, RZ, 0xfc, !PT ;  /* 0x0080000005057812 */ /* 0x000fc400078efcff */
[----:B------:R-:W-:Y:S02]  /*17d0*/  FSETP.NEU.FTZ.AND P0, PT, R3, R4, PT ;  /* 0x000000040300720b */ /* 0x000fe40003f1d000 */
[----:B------:R-:W-:Y:S02]  /*17e0*/  SHF.L.U32 R6, R5, R6, RZ ;  /* 0x0000000605067219 */ /* 0x000fe400000006ff */
[----:B------:R-:W-:Y:S02]  /*17f0*/  SEL R4, R7, RZ, P2 ;  /* 0x000000ff07047207 */ /* 0x000fe40001000000 */
[----:B------:R-:W-:Y:S02]  /*1800*/  ISETP.NE.AND P1, PT, R6, RZ, P1 ;  /* 0x000000ff0600720c */ /* 0x000fe40000f25270 */
[----:B------:R-:W-:Y:S02]  /*1810*/  SHF.R.U32.HI R4, RZ, R4, R5 ;  /* 0x00000004ff047219 */ /* 0x000fe40000011605 */
[----:B------:R-:W-:-:S02]  /*1820*/  PLOP3.LUT P0, PT, P0, P1, PT, 0xf8, 0x8f ;  /* 0x00000000008f781c */ /* 0x000fc40000703f70 */
[----:B------:R-:W-:Y:S02]  /*1830*/  SHF.R.U32.HI R6, RZ, 0x1, R4 ;  /* 0x00000001ff067819 */ /* 0x000fe40000011604 */
[----:B------:R-:W-:-:S04]  /*1840*/  SEL R3, RZ, 0x1, !P0 ;  /* 0x00000001ff037807 */ /* 0x000fc80004000000 */
[----:B------:R-:W-:-:S04]  /*1850*/  LOP3.LUT R3, R3, 0x1, R6, 0xf8, !PT ;  /* 0x0000000103037812 */ /* 0x000fc800078ef806 */
[----:B------:R-:W-:-:S05]  /*1860*/  LOP3.LUT R3, R3, R4, RZ, 0xc0, !PT ;  /* 0x0000000403037212 */ /* 0x000fca00078ec0ff */
[----:B------:R-:W-:-:S05]  /*1870*/  IMAD.IADD R3, R6, 0x1, R3 ;  /* 0x0000000106037824 */ /* 0x000fca00078e0203 */
[----:B------:R-:W-:Y:S01]  /*1880*/  LOP3.LUT R0, R3, R0, RZ, 0xfc, !PT ;  /* 0x0000000003007212 */ /* 0x000fe200078efcff */
[----:B------:R-:W-:Y:S06]  /*1890*/  BRA `(.L_x_32) ;  /* 0x0000000000107947 */ /* 0x000fec0003800000 */
.L_x_31:
[----:B------:R-:W-:-:S04]  /*18a0*/  LOP3.LUT R0, R0, 0x80000000, RZ, 0xc0, !PT ;  /* 0x8000000000007812 */ /* 0x000fc800078ec0ff */
[----:B------:R-:W-:Y:S01]  /*18b0*/  LOP3.LUT R0, R0, 0x7f800000, RZ, 0xfc, !PT ;  /* 0x7f80000000007812 */ /* 0x000fe200078efcff */
[----:B------:R-:W-:Y:S06]  /*18c0*/  BRA `(.L_x_32) ;  /* 0x0000000000047947 */ /* 0x000fec0003800000 */
.L_x_30:
[----:B------:R-:W-:-:S07]  /*18d0*/  IMAD R0, R5, 0x800000, R0 ;  /* 0x0080000005007824 */ /* 0x000fce00078e0200 */
.L_x_32:
[----:B------:R-:W-:Y:S05]  /*18e0*/  BSYNC.RECONVERGENT B2 ;  /* 0x0000000000027941 */ /* 0x000fea0003800200 */
.L_x_29:
[----:B------:R-:W-:Y:S05]  /*18f0*/  BRA `(.L_x_33) ;  /* 0x0000000000207947 */ /* 0x000fea0003800000 */
.L_x_28:
[----:B------:R-:W-:-:S04]  /*1900*/  LOP3.LUT R0, R3, 0x80000000, R0, 0x48, !PT ;  /* 0x8000000003007812 */ /* 0x000fc800078e4800 */
[----:B------:R-:W-:Y:S01]  /*1910*/  LOP3.LUT R0, R0, 0x7f800000, RZ, 0xfc, !PT ;  /* 0x7f80000000007812 */ /* 0x000fe200078efcff */
[----:B------:R-:W-:Y:S06]  /*1920*/  BRA `(.L_x_33) ;  /* 0x0000000000147947 */ /* 0x000fec0003800000 */
.L_x_27:
[----:B------:R-:W-:Y:S01]  /*1930*/  LOP3.LUT R0, R3, 0x80000000, R0, 0x48, !PT ;  /* 0x8000000003007812 */ /* 0x000fe200078e4800 */
[----:B------:R-:W-:Y:S06]  /*1940*/  BRA `(.L_x_33) ;  /* 0x00000000000c7947 */ /* 0x000fec0003800000 */
.L_x_26:
[----:B------:R-:W0:Y:S01]  /*1950*/  MUFU.RSQ R0, -QNAN ;  /* 0xffc0000000007908 */ /* 0x000e220000001400 */
[----:B------:R-:W-:Y:S05]  /*1960*/  BRA `(.L_x_33) ;  /* 0x0000000000047947 */ /* 0x000fea0003800000 */
.L_x_25:
[----:B------:R-:W-:-:S07]  /*1970*/  FADD.FTZ R0, R0, R3 ;  /* 0x0000000300007221 */ /* 0x000fce0000010000 */
.L_x_33:
[----:B------:R-:W-:Y:S05]  /*1980*/  BSYNC.RECONVERGENT B1 ;  /* 0x0000000000017941 */ /* 0x000fea0003800200 */
.L_x_23:
[----:B------:R-:W-:-:S04]  /*1990*/  IMAD.MOV.U32 R3, RZ, RZ, 0x0 ;  /* 0x00000000ff037424 */ /* 0x000fc800078e00ff */
[----:B0-----:R-:W-:Y:S05]  /*19a0*/  RET.REL.NODEC R2 `(_Z12BicubicScalePiS_iiff) ;  /* 0xffffffe402947950 */ /* 0x001fea0003c3ffff */
.L_x_34:
[----:B------:R-:W-:-:S00]  /*19b0*/  BRA `(.L_x_34) ;  /* 0xfffffffc00fc7947 */ /* 0x000fc0000383ffff */
[----:B------:R-:W-:-:S00]  /*19c0*/  NOP ;  /* 0x0000000000007918 */ /* 0x000fc00000000000 */
        /* <DEDUP_REMOVED lines=11> */
.L_x_35:


//--------------------- .nv.shared.reserved.0     --------------------------
	.section	.nv.shared.reserved.0,"aw",@nobits
	.weak		__nv_reservedSMEM_offset_0_alias
	.size		__nv_reservedSMEM_offset_0_alias, 0, 64
	.other		__nv_reservedSMEM_offset_0_alias,@"STO_CUDA_RESERVED_SHARED STV_DEFAULT"
__nv_reservedSMEM_offset_0_alias:
	.zero		0
	.zero		64


//--------------------- .nv.constant0._Z12BicubicScalePiS_iiff --------------------------
	.section	.nv.constant0._Z12BicubicScalePiS_iiff,"a",@progbits
	.sectionflags	@""
	.align	4
.nv.constant0._Z12BicubicScalePiS_iiff:
	.zero		928


//--------------------- SYMBOLS --------------------------

	.type		.nv.reservedSmem.offset0,@object
	.size		.nv.reservedSmem.offset0,0x4
